//
// Generated by NVIDIA NVVM Compiler
//
// Compiler Build ID: CL-36424714
// Cuda compilation tools, release 13.0, V13.0.88
// Based on NVVM 20.0.0
//

.version 9.0
.target sm_100
.address_size 64

	// .globl	_Z7dkernelPlS_S_iiiiii
.extern .shared .align 16 .b8 shared_filter[];

.visible .entry _Z7dkernelPlS_S_iiiiii(
	.param .u64 .ptr .align 1 _Z7dkernelPlS_S_iiiiii_param_0,
	.param .u64 .ptr .align 1 _Z7dkernelPlS_S_iiiiii_param_1,
	.param .u64 .ptr .align 1 _Z7dkernelPlS_S_iiiiii_param_2,
	.param .u32 _Z7dkernelPlS_S_iiiiii_param_3,
	.param .u32 _Z7dkernelPlS_S_iiiiii_param_4,
	.param .u32 _Z7dkernelPlS_S_iiiiii_param_5,
	.param .u32 _Z7dkernelPlS_S_iiiiii_param_6,
	.param .u32 _Z7dkernelPlS_S_iiiiii_param_7,
	.param .u32 _Z7dkernelPlS_S_iiiiii_param_8
)
{
	.reg .pred 	%p<121>;
	.reg .b32 	%r<182>;
	.reg .b64 	%rd<185>;

	ld.param.u64 	%rd46, [_Z7dkernelPlS_S_iiiiii_param_0];
	ld.param.u64 	%rd47, [_Z7dkernelPlS_S_iiiiii_param_1];
	ld.param.u64 	%rd48, [_Z7dkernelPlS_S_iiiiii_param_2];
	ld.param.u32 	%r71, [_Z7dkernelPlS_S_iiiiii_param_3];
	ld.param.u32 	%r72, [_Z7dkernelPlS_S_iiiiii_param_4];
	ld.param.u32 	%r73, [_Z7dkernelPlS_S_iiiiii_param_5];
	ld.param.u32 	%r74, [_Z7dkernelPlS_S_iiiiii_param_6];
	ld.param.u32 	%r75, [_Z7dkernelPlS_S_iiiiii_param_7];
	ld.param.u32 	%r76, [_Z7dkernelPlS_S_iiiiii_param_8];
	cvta.to.global.u64 	%rd1, %rd47;
	cvta.to.global.u64 	%rd2, %rd46;
	cvta.to.global.u64 	%rd3, %rd48;
	mov.u32 	%r77, %ctaid.x;
	mov.u32 	%r1, %ntid.x;
	mov.u32 	%r163, %tid.x;
	mad.lo.s32 	%r3, %r77, %r1, %r163;
	mul.lo.s32 	%r4, %r75, %r74;
	mul.lo.s32 	%r5, %r4, %r73;
	mul.lo.s32 	%r6, %r5, %r76;
	setp.ge.s32 	%p2, %r163, %r6;
	@%p2 bra 	$L__BB0_7;
	add.s32 	%r78, %r163, %r1;
	max.u32 	%r79, %r6, %r78;
	setp.lt.u32 	%p3, %r78, %r6;
	selp.u32 	%r80, 1, 0, %p3;
	add.s32 	%r81, %r78, %r80;
	sub.s32 	%r82, %r79, %r81;
	div.u32 	%r83, %r82, %r1;
	add.s32 	%r7, %r83, %r80;
	and.b32  	%r84, %r7, 3;
	setp.eq.s32 	%p4, %r84, 3;
	@%p4 bra 	$L__BB0_4;
	add.s32 	%r86, %r7, 1;
	and.b32  	%r8, %r86, 3;
	mov.b32 	%r162, 0;
$L__BB0_3:
	.pragma "nounroll";
	mul.wide.u32 	%rd49, %r163, 8;
	add.s64 	%rd50, %rd1, %rd49;
	ld.global.u64 	%rd51, [%rd50];
	shl.b32 	%r87, %r163, 3;
	mov.u32 	%r88, shared_filter;
	add.s32 	%r89, %r88, %r87;
	st.shared.u64 	[%r89], %rd51;
	add.s32 	%r163, %r163, %r1;
	add.s32 	%r162, %r162, 1;
	setp.ne.s32 	%p5, %r162, %r8;
	@%p5 bra 	$L__BB0_3;
$L__BB0_4:
	setp.lt.u32 	%p6, %r7, 3;
	@%p6 bra 	$L__BB0_7;
	mov.u32 	%r91, shared_filter;
	shl.b32 	%r94, %r1, 3;
$L__BB0_6:
	mul.wide.u32 	%rd52, %r163, 8;
	add.s64 	%rd53, %rd1, %rd52;
	ld.global.u64 	%rd54, [%rd53];
	shl.b32 	%r90, %r163, 3;
	add.s32 	%r92, %r91, %r90;
	st.shared.u64 	[%r92], %rd54;
	add.s32 	%r93, %r163, %r1;
	mul.wide.u32 	%rd55, %r93, 8;
	add.s64 	%rd56, %rd1, %rd55;
	ld.global.u64 	%rd57, [%rd56];
	add.s32 	%r95, %r92, %r94;
	st.shared.u64 	[%r95], %rd57;
	add.s32 	%r96, %r93, %r1;
	mul.wide.u32 	%rd58, %r96, 8;
	add.s64 	%rd59, %rd1, %rd58;
	ld.global.u64 	%rd60, [%rd59];
	add.s32 	%r97, %r95, %r94;
	st.shared.u64 	[%r97], %rd60;
	add.s32 	%r98, %r96, %r1;
	mul.wide.u32 	%rd61, %r98, 8;
	add.s64 	%rd62, %rd1, %rd61;
	ld.global.u64 	%rd63, [%rd62];
	add.s32 	%r99, %r97, %r94;
	st.shared.u64 	[%r99], %rd63;
	add.s32 	%r163, %r98, %r1;
	setp.lt.s32 	%p7, %r163, %r6;
	@%p7 bra 	$L__BB0_6;
$L__BB0_7:
	bar.sync 	0;
	mul.lo.s32 	%r16, %r72, %r71;
	setp.ge.s32 	%p8, %r3, %r16;
	setp.lt.s32 	%p9, %r76, 1;
	or.pred  	%p10, %p8, %p9;
	@%p10 bra 	$L__BB0_84;
	setp.lt.s32 	%p11, %r73, 1;
	shr.u32 	%r100, %r75, 1;
	rem.s32 	%r101, %r3, %r72;
	sub.s32 	%r17, %r101, %r100;
	@%p11 bra 	$L__BB0_73;
	setp.lt.s32 	%p20, %r74, 1;
	@%p20 bra 	$L__BB0_65;
	setp.lt.s32 	%p27, %r75, 1;
	@%p27 bra 	$L__BB0_57;
	and.b32  	%r18, %r75, 7;
	and.b32  	%r19, %r75, 3;
	and.b32  	%r20, %r75, 2147483640;
	and.b32  	%r21, %r75, 1;
	div.s32 	%r122, %r3, %r72;
	shr.u32 	%r123, %r74, 1;
	sub.s32 	%r22, %r122, %r123;
	mov.b32 	%r165, 0;
$L__BB0_12:
	mov.b64 	%rd164, 0;
	mov.b32 	%r166, 0;
$L__BB0_13:
	mul.lo.s32 	%r25, %r166, %r71;
	mul.lo.s32 	%r126, %r165, %r5;
	mad.lo.s32 	%r26, %r166, %r4, %r126;
	mov.b32 	%r167, 0;
$L__BB0_14:
	setp.lt.u32 	%p34, %r75, 8;
	add.s32 	%r128, %r22, %r167;
	setp.gt.s32 	%p35, %r128, -1;
	setp.lt.s32 	%p36, %r128, %r71;
	and.pred  	%p1, %p35, %p36;
	add.s32 	%r129, %r128, %r25;
	mul.lo.s32 	%r28, %r129, %r72;
	mad.lo.s32 	%r29, %r167, %r75, %r26;
	mov.b32 	%r170, 0;
	@%p34 bra 	$L__BB0_33;
	mov.b32 	%r168, 0;
$L__BB0_16:
	.pragma "nounroll";
	add.s32 	%r31, %r17, %r168;
	setp.gt.s32 	%p37, %r31, -1;
	setp.lt.s32 	%p38, %r31, %r72;
	and.pred  	%p39, %p37, %p38;
	and.pred  	%p40, %p1, %p39;
	add.s32 	%r131, %r31, %r28;
	mul.wide.s32 	%rd122, %r131, 8;
	add.s64 	%rd7, %rd2, %rd122;
	add.s32 	%r132, %r29, %r168;
	shl.b32 	%r133, %r132, 3;
	mov.u32 	%r134, shared_filter;
	add.s32 	%r32, %r134, %r133;
	not.pred 	%p41, %p40;
	@%p41 bra 	$L__BB0_18;
	ld.global.u64 	%rd123, [%rd7];
	ld.shared.u64 	%rd124, [%r32];
	mad.lo.s64 	%rd164, %rd124, %rd123, %rd164;
$L__BB0_18:
	add.s32 	%r135, %r31, 1;
	setp.gt.s32 	%p42, %r135, -1;
	setp.lt.s32 	%p43, %r135, %r72;
	and.pred  	%p44, %p42, %p43;
	and.pred  	%p45, %p1, %p44;
	not.pred 	%p46, %p45;
	@%p46 bra 	$L__BB0_20;
	ld.global.u64 	%rd125, [%rd7+8];
	ld.shared.u64 	%rd126, [%r32+8];
	mad.lo.s64 	%rd164, %rd126, %rd125, %rd164;
$L__BB0_20:
	add.s32 	%r136, %r31, 2;
	setp.gt.s32 	%p47, %r136, -1;
	setp.lt.s32 	%p48, %r136, %r72;
	and.pred  	%p49, %p47, %p48;
	and.pred  	%p50, %p1, %p49;
	not.pred 	%p51, %p50;
	@%p51 bra 	$L__BB0_22;
	ld.global.u64 	%rd127, [%rd7+16];
	ld.shared.u64 	%rd128, [%r32+16];
	mad.lo.s64 	%rd164, %rd128, %rd127, %rd164;
$L__BB0_22:
	add.s32 	%r137, %r31, 3;
	setp.gt.s32 	%p52, %r137, -1;
	setp.lt.s32 	%p53, %r137, %r72;
	and.pred  	%p54, %p52, %p53;
	and.pred  	%p55, %p1, %p54;
	not.pred 	%p56, %p55;
	@%p56 bra 	$L__BB0_24;
	ld.global.u64 	%rd129, [%rd7+24];
	ld.shared.u64 	%rd130, [%r32+24];
	mad.lo.s64 	%rd164, %rd130, %rd129, %rd164;
$L__BB0_24:
	add.s32 	%r138, %r31, 4;
	setp.gt.s32 	%p57, %r138, -1;
	setp.lt.s32 	%p58, %r138, %r72;
	and.pred  	%p59, %p57, %p58;
	and.pred  	%p60, %p1, %p59;
	not.pred 	%p61, %p60;
	@%p61 bra 	$L__BB0_26;
	ld.global.u64 	%rd131, [%rd7+32];
	ld.shared.u64 	%rd132, [%r32+32];
	mad.lo.s64 	%rd164, %rd132, %rd131, %rd164;
$L__BB0_26:
	add.s32 	%r139, %r31, 5;
	setp.gt.s32 	%p62, %r139, -1;
	setp.lt.s32 	%p63, %r139, %r72;
	and.pred  	%p64, %p62, %p63;
	and.pred  	%p65, %p1, %p64;
	not.pred 	%p66, %p65;
	@%p66 bra 	$L__BB0_28;
	ld.global.u64 	%rd133, [%rd7+40];
	ld.shared.u64 	%rd134, [%r32+40];
	mad.lo.s64 	%rd164, %rd134, %rd133, %rd164;
$L__BB0_28:
	add.s32 	%r140, %r31, 6;
	setp.gt.s32 	%p67, %r140, -1;
	setp.lt.s32 	%p68, %r140, %r72;
	and.pred  	%p69, %p67, %p68;
	and.pred  	%p70, %p1, %p69;
	not.pred 	%p71, %p70;
	@%p71 bra 	$L__BB0_30;
	ld.global.u64 	%rd135, [%rd7+48];
	ld.shared.u64 	%rd136, [%r32+48];
	mad.lo.s64 	%rd164, %rd136, %rd135, %rd164;
$L__BB0_30:
	add.s32 	%r141, %r31, 7;
	setp.gt.s32 	%p72, %r141, -1;
	setp.lt.s32 	%p73, %r141, %r72;
	and.pred  	%p74, %p72, %p73;
	and.pred  	%p75, %p1, %p74;
	not.pred 	%p76, %p75;
	@%p76 bra 	$L__BB0_32;
	ld.global.u64 	%rd137, [%rd7+56];
	ld.shared.u64 	%rd138, [%r32+56];
	mad.lo.s64 	%rd164, %rd138, %rd137, %rd164;
$L__BB0_32:
	add.s32 	%r168, %r168, 8;
	setp.ne.s32 	%p77, %r168, %r20;
	mov.u32 	%r170, %r20;
	@%p77 bra 	$L__BB0_16;
$L__BB0_33:
	setp.eq.s32 	%p78, %r18, 0;
	@%p78 bra 	$L__BB0_54;
	add.s32 	%r142, %r18, -1;
	setp.lt.u32 	%p79, %r142, 3;
	@%p79 bra 	$L__BB0_44;
	add.s32 	%r35, %r17, %r170;
	setp.gt.s32 	%p80, %r35, -1;
	setp.lt.s32 	%p81, %r35, %r72;
	and.pred  	%p82, %p80, %p81;
	and.pred  	%p83, %p1, %p82;
	add.s32 	%r143, %r35, %r28;
	mul.wide.s32 	%rd140, %r143, 8;
	add.s64 	%rd26, %rd2, %rd140;
	add.s32 	%r144, %r29, %r170;
	shl.b32 	%r145, %r144, 3;
	mov.u32 	%r146, shared_filter;
	add.s32 	%r36, %r146, %r145;
	not.pred 	%p84, %p83;
	@%p84 bra 	$L__BB0_37;
	ld.global.u64 	%rd141, [%rd26];
	ld.shared.u64 	%rd142, [%r36];
	mad.lo.s64 	%rd164, %rd142, %rd141, %rd164;
$L__BB0_37:
	add.s32 	%r147, %r35, 1;
	setp.gt.s32 	%p85, %r147, -1;
	setp.lt.s32 	%p86, %r147, %r72;
	and.pred  	%p87, %p85, %p86;
	and.pred  	%p88, %p1, %p87;
	not.pred 	%p89, %p88;
	@%p89 bra 	$L__BB0_39;
	ld.global.u64 	%rd143, [%rd26+8];
	ld.shared.u64 	%rd144, [%r36+8];
	mad.lo.s64 	%rd164, %rd144, %rd143, %rd164;
$L__BB0_39:
	add.s32 	%r148, %r35, 2;
	setp.gt.s32 	%p90, %r148, -1;
	setp.lt.s32 	%p91, %r148, %r72;
	and.pred  	%p92, %p90, %p91;
	and.pred  	%p93, %p1, %p92;
	not.pred 	%p94, %p93;
	@%p94 bra 	$L__BB0_41;
	ld.global.u64 	%rd145, [%rd26+16];
	ld.shared.u64 	%rd146, [%r36+16];
	mad.lo.s64 	%rd164, %rd146, %rd145, %rd164;
$L__BB0_41:
	add.s32 	%r149, %r35, 3;
	setp.gt.s32 	%p95, %r149, -1;
	setp.lt.s32 	%p96, %r149, %r72;
	and.pred  	%p97, %p95, %p96;
	and.pred  	%p98, %p1, %p97;
	not.pred 	%p99, %p98;
	@%p99 bra 	$L__BB0_43;
	ld.global.u64 	%rd147, [%rd26+24];
	ld.shared.u64 	%rd148, [%r36+24];
	mad.lo.s64 	%rd164, %rd148, %rd147, %rd164;
$L__BB0_43:
	add.s32 	%r170, %r170, 4;
$L__BB0_44:
	setp.eq.s32 	%p100, %r19, 0;
	@%p100 bra 	$L__BB0_54;
	setp.eq.s32 	%p101, %r19, 1;
	@%p101 bra 	$L__BB0_51;
	add.s32 	%r39, %r17, %r170;
	setp.gt.s32 	%p102, %r39, -1;
	setp.lt.s32 	%p103, %r39, %r72;
	and.pred  	%p104, %p102, %p103;
	and.pred  	%p105, %p1, %p104;
	add.s32 	%r150, %r39, %r28;
	mul.wide.s32 	%rd150, %r150, 8;
	add.s64 	%rd37, %rd2, %rd150;
	add.s32 	%r151, %r29, %r170;
	shl.b32 	%r152, %r151, 3;
	mov.u32 	%r153, shared_filter;
	add.s32 	%r40, %r153, %r152;
	not.pred 	%p106, %p105;
	@%p106 bra 	$L__BB0_48;
	ld.global.u64 	%rd151, [%rd37];
	ld.shared.u64 	%rd152, [%r40];
	mad.lo.s64 	%rd164, %rd152, %rd151, %rd164;
$L__BB0_48:
	add.s32 	%r154, %r39, 1;
	setp.gt.s32 	%p107, %r154, -1;
	setp.lt.s32 	%p108, %r154, %r72;
	and.pred  	%p109, %p107, %p108;
	and.pred  	%p110, %p1, %p109;
	not.pred 	%p111, %p110;
	@%p111 bra 	$L__BB0_50;
	ld.global.u64 	%rd153, [%rd37+8];
	ld.shared.u64 	%rd154, [%r40+8];
	mad.lo.s64 	%rd164, %rd154, %rd153, %rd164;
$L__BB0_50:
	add.s32 	%r170, %r170, 2;
$L__BB0_51:
	setp.eq.s32 	%p112, %r21, 0;
	@%p112 bra 	$L__BB0_54;
	add.s32 	%r43, %r17, %r170;
	setp.gt.s32 	%p113, %r43, -1;
	setp.lt.s32 	%p114, %r43, %r72;
	and.pred  	%p115, %p113, %p114;
	and.pred  	%p116, %p1, %p115;
	not.pred 	%p117, %p116;
	@%p117 bra 	$L__BB0_54;
	add.s32 	%r155, %r43, %r28;
	mul.wide.s32 	%rd155, %r155, 8;
	add.s64 	%rd156, %rd2, %rd155;
	ld.global.u64 	%rd157, [%rd156];
	add.s32 	%r156, %r29, %r170;
	shl.b32 	%r157, %r156, 3;
	mov.u32 	%r158, shared_filter;
	add.s32 	%r159, %r158, %r157;
	ld.shared.u64 	%rd158, [%r159];
	mad.lo.s64 	%rd164, %rd158, %rd157, %rd164;
$L__BB0_54:
	add.s32 	%r167, %r167, 1;
	setp.ne.s32 	%p118, %r167, %r74;
	@%p118 bra 	$L__BB0_14;
	add.s32 	%r166, %r166, 1;
	setp.ne.s32 	%p119, %r166, %r73;
	@%p119 bra 	$L__BB0_13;
	mad.lo.s32 	%r160, %r16, %r165, %r3;
	mul.wide.s32 	%rd159, %r160, 8;
	add.s64 	%rd160, %rd3, %rd159;
	st.global.u64 	[%rd160], %rd164;
	add.s32 	%r165, %r165, 1;
	setp.eq.s32 	%p120, %r165, %r76;
	@%p120 bra 	$L__BB0_84;
	bra.uni 	$L__BB0_12;
$L__BB0_57:
	and.b32  	%r47, %r76, 3;
	setp.lt.u32 	%p28, %r76, 4;
	mov.b32 	%r174, 0;
	@%p28 bra 	$L__BB0_60;
	and.b32  	%r174, %r76, 2147483644;
	mov.b32 	%r172, 0;
	mul.wide.s32 	%rd108, %r16, 8;
$L__BB0_59:
	.pragma "nounroll";
	mad.lo.s32 	%r117, %r16, %r172, %r3;
	mul.wide.s32 	%rd105, %r117, 8;
	add.s64 	%rd106, %rd3, %rd105;
	mov.b64 	%rd107, 0;
	st.global.u64 	[%rd106], %rd107;
	add.s64 	%rd109, %rd106, %rd108;
	st.global.u64 	[%rd109], %rd107;
	add.s64 	%rd110, %rd109, %rd108;
	st.global.u64 	[%rd110], %rd107;
	add.s64 	%rd111, %rd110, %rd108;
	st.global.u64 	[%rd111], %rd107;
	add.s32 	%r172, %r172, 4;
	setp.ne.s32 	%p29, %r172, %r174;
	@%p29 bra 	$L__BB0_59;
$L__BB0_60:
	setp.eq.s32 	%p30, %r47, 0;
	@%p30 bra 	$L__BB0_84;
	setp.eq.s32 	%p31, %r47, 1;
	@%p31 bra 	$L__BB0_63;
	mad.lo.s32 	%r118, %r16, %r174, %r3;
	mul.wide.s32 	%rd112, %r118, 8;
	add.s64 	%rd113, %rd3, %rd112;
	mov.b64 	%rd114, 0;
	st.global.u64 	[%rd113], %rd114;
	mul.wide.s32 	%rd115, %r16, 8;
	add.s64 	%rd116, %rd113, %rd115;
	st.global.u64 	[%rd116], %rd114;
	add.s32 	%r174, %r174, 2;
$L__BB0_63:
	and.b32  	%r119, %r76, 1;
	setp.eq.b32 	%p32, %r119, 1;
	not.pred 	%p33, %p32;
	@%p33 bra 	$L__BB0_84;
	mad.lo.s32 	%r120, %r16, %r174, %r3;
	mul.wide.s32 	%rd117, %r120, 8;
	add.s64 	%rd118, %rd3, %rd117;
	mov.b64 	%rd119, 0;
	st.global.u64 	[%rd118], %rd119;
	bra.uni 	$L__BB0_84;
$L__BB0_65:
	and.b32  	%r54, %r76, 3;
	setp.lt.u32 	%p21, %r76, 4;
	mov.b32 	%r177, 0;
	@%p21 bra 	$L__BB0_68;
	and.b32  	%r177, %r76, 2147483644;
	mov.b32 	%r175, 0;
	mul.wide.s32 	%rd93, %r16, 8;
$L__BB0_67:
	.pragma "nounroll";
	mad.lo.s32 	%r111, %r16, %r175, %r3;
	mul.wide.s32 	%rd90, %r111, 8;
	add.s64 	%rd91, %rd3, %rd90;
	mov.b64 	%rd92, 0;
	st.global.u64 	[%rd91], %rd92;
	add.s64 	%rd94, %rd91, %rd93;
	st.global.u64 	[%rd94], %rd92;
	add.s64 	%rd95, %rd94, %rd93;
	st.global.u64 	[%rd95], %rd92;
	add.s64 	%rd96, %rd95, %rd93;
	st.global.u64 	[%rd96], %rd92;
	add.s32 	%r175, %r175, 4;
	setp.ne.s32 	%p22, %r175, %r177;
	@%p22 bra 	$L__BB0_67;
$L__BB0_68:
	setp.eq.s32 	%p23, %r54, 0;
	@%p23 bra 	$L__BB0_84;
	setp.eq.s32 	%p24, %r54, 1;
	@%p24 bra 	$L__BB0_71;
	mad.lo.s32 	%r112, %r16, %r177, %r3;
	mul.wide.s32 	%rd97, %r112, 8;
	add.s64 	%rd98, %rd3, %rd97;
	mov.b64 	%rd99, 0;
	st.global.u64 	[%rd98], %rd99;
	mul.wide.s32 	%rd100, %r16, 8;
	add.s64 	%rd101, %rd98, %rd100;
	st.global.u64 	[%rd101], %rd99;
	add.s32 	%r177, %r177, 2;
$L__BB0_71:
	and.b32  	%r113, %r76, 1;
	setp.eq.b32 	%p25, %r113, 1;
	not.pred 	%p26, %p25;
	@%p26 bra 	$L__BB0_84;
	mad.lo.s32 	%r114, %r16, %r177, %r3;
	mul.wide.s32 	%rd102, %r114, 8;
	add.s64 	%rd103, %rd3, %rd102;
	mov.b64 	%rd104, 0;
	st.global.u64 	[%rd103], %rd104;
	bra.uni 	$L__BB0_84;
$L__BB0_73:
	and.b32  	%r61, %r76, 7;
	setp.lt.u32 	%p12, %r76, 8;
	mov.b32 	%r180, 0;
	@%p12 bra 	$L__BB0_76;
	and.b32  	%r180, %r76, 2147483640;
	mov.b32 	%r178, 0;
	mul.wide.s32 	%rd67, %r16, 8;
$L__BB0_75:
	.pragma "nounroll";
	mad.lo.s32 	%r104, %r16, %r178, %r3;
	mul.wide.s32 	%rd64, %r104, 8;
	add.s64 	%rd65, %rd3, %rd64;
	mov.b64 	%rd66, 0;
	st.global.u64 	[%rd65], %rd66;
	add.s64 	%rd68, %rd65, %rd67;
	st.global.u64 	[%rd68], %rd66;
	add.s64 	%rd69, %rd68, %rd67;
	st.global.u64 	[%rd69], %rd66;
	add.s64 	%rd70, %rd69, %rd67;
	st.global.u64 	[%rd70], %rd66;
	add.s64 	%rd71, %rd70, %rd67;
	st.global.u64 	[%rd71], %rd66;
	add.s64 	%rd72, %rd71, %rd67;
	st.global.u64 	[%rd72], %rd66;
	add.s64 	%rd73, %rd72, %rd67;
	st.global.u64 	[%rd73], %rd66;
	add.s64 	%rd74, %rd73, %rd67;
	st.global.u64 	[%rd74], %rd66;
	add.s32 	%r178, %r178, 8;
	setp.ne.s32 	%p13, %r178, %r180;
	@%p13 bra 	$L__BB0_75;
$L__BB0_76:
	setp.eq.s32 	%p14, %r61, 0;
	@%p14 bra 	$L__BB0_84;
	and.b32  	%r66, %r76, 3;
	setp.lt.u32 	%p15, %r61, 4;
	@%p15 bra 	$L__BB0_79;
	mad.lo.s32 	%r105, %r16, %r180, %r3;
	mul.wide.s32 	%rd75, %r105, 8;
	add.s64 	%rd76, %rd3, %rd75;
	mov.b64 	%rd77, 0;
	st.global.u64 	[%rd76], %rd77;
	mul.wide.s32 	%rd78, %r16, 8;
	add.s64 	%rd79, %rd76, %rd78;
	st.global.u64 	[%rd79], %rd77;
	add.s64 	%rd80, %rd79, %rd78;
	st.global.u64 	[%rd80], %rd77;
	add.s64 	%rd81, %rd80, %rd78;
	st.global.u64 	[%rd81], %rd77;
	add.s32 	%r180, %r180, 4;
$L__BB0_79:
	setp.eq.s32 	%p16, %r66, 0;
	@%p16 bra 	$L__BB0_84;
	setp.eq.s32 	%p17, %r66, 1;
	@%p17 bra 	$L__BB0_82;
	mad.lo.s32 	%r106, %r16, %r180, %r3;
	mul.wide.s32 	%rd82, %r106, 8;
	add.s64 	%rd83, %rd3, %rd82;
	mov.b64 	%rd84, 0;
	st.global.u64 	[%rd83], %rd84;
	mul.wide.s32 	%rd85, %r16, 8;
	add.s64 	%rd86, %rd83, %rd85;
	st.global.u64 	[%rd86], %rd84;
	add.s32 	%r180, %r180, 2;
$L__BB0_82:
	and.b32  	%r107, %r76, 1;
	setp.eq.b32 	%p18, %r107, 1;
	not.pred 	%p19, %p18;
	@%p19 bra 	$L__BB0_84;
	mad.lo.s32 	%r108, %r16, %r180, %r3;
	mul.wide.s32 	%rd87, %r108, 8;
	add.s64 	%rd88, %rd3, %rd87;
	mov.b64 	%rd89, 0;
	st.global.u64 	[%rd88], %rd89;
$L__BB0_84:
	ret;

}


// ===== COMPILED SASS (sm_100) =====

	.target	sm_100

	.elftype	@"ET_EXEC"


//--------------------- .note.nv.tkinfo           --------------------------
	.section	.note.nv.tkinfo,"",@"SHT_NOTE"
	.sectionflags	@"SHF_NOTE_NV_TKINFO"
	.tkinfo
        /*0018*/ 	.word	0x00000002
        /*0030*/ 	.string	""
        /*0030*/ 	.string	"ptxas"
        /*0030*/ 	.string	"Cuda compilation tools, release 13.0, V13.0.88"
        /*0030*/ 	.string	"Build cuda_13.0.r13.0/compiler.36424714_0"
        /*0030*/ 	.string	"-arch sm_100 -m 64 "



//--------------------- .note.nv.cuinfo           --------------------------
	.section	.note.nv.cuinfo,"",@"SHT_NOTE"
	.sectionflags	@"SHF_NOTE_NV_CUINFO"
        /*0018*/ 	.short	0x0002
        /*001a*/ 	.short	0x0064
        /*001c*/ 	.short	0x0082
	.zero		2


//--------------------- .nv.info                  --------------------------
	.section	.nv.info,"",@"SHT_CUDA_INFO"
	.align	4


	//----- nvinfo : EIATTR_REGCOUNT
	.align		4
        /*0000*/ 	.byte	0x04, 0x2f
        /*0002*/ 	.short	(.L_1 - .L_0)
	.align		4
.L_0:
        /*0004*/ 	.word	index@(_Z7dkernelPlS_S_iiiiii)
        /*0008*/ 	.word	0x00000020


	//----- nvinfo : EIATTR_FRAME_SIZE
	.align		4
.L_1:
        /*000c*/ 	.byte	0x04, 0x11
        /*000e*/ 	.short	(.L_3 - .L_2)
	.align		4
.L_2:
        /*0010*/ 	.word	index@(_Z7dkernelPlS_S_iiiiii)
        /*0014*/ 	.word	0x00000000


	//----- nvinfo : EIATTR_MIN_STACK_SIZE
	.align		4
.L_3:
        /*0018*/ 	.byte	0x04, 0x12
        /*001a*/ 	.short	(.L_5 - .L_4)
	.align		4
.L_4:
        /*001c*/ 	.word	index@(_Z7dkernelPlS_S_iiiiii)
        /*0020*/ 	.word	0x00000000
.L_5:


//--------------------- .nv.compat                --------------------------
	.section	.nv.compat,"",@"SHT_CUDA_COMPAT_INFO"
	.align	4
        /*0000*/ 	.byte	0x02, 0x09, 0x00, 0x00, 0x02, 0x02, 0x01, 0x00, 0x02, 0x05, 0x05, 0x00, 0x03, 0x07, 0x01, 0x01
        /*0010*/ 	.byte	0x02, 0x03, 0x00, 0x00, 0x02, 0x06, 0x01, 0x00, 0x04, 0x0b, 0x08, 0x00, 0x09, 0x00, 0x00, 0x00
        /*0020*/ 	.byte	0x00, 0x00, 0x00, 0x00


//--------------------- .nv.info._Z7dkernelPlS_S_iiiiii --------------------------
	.section	.nv.info._Z7dkernelPlS_S_iiiiii,"",@"SHT_CUDA_INFO"
	.sectionflags	@""
	.align	4


	//----- nvinfo : EIATTR_CUDA_API_VERSION
	.align		4
        /*0000*/ 	.byte	0x04, 0x37
        /*0002*/ 	.short	(.L_7 - .L_6)
.L_6:
        /*0004*/ 	.word	0x00000082


	//----- nvinfo : EIATTR_KPARAM_INFO
	.align		4
.L_7:
        /*0008*/ 	.byte	0x04, 0x17
        /*000a*/ 	.short	(.L_9 - .L_8)
.L_8:
        /*000c*/ 	.word	0x00000000
        /*0010*/ 	.short	0x0008
        /*0012*/ 	.short	0x002c
        /*0014*/ 	.byte	0x00, 0xf0, 0x11, 0x00


	//----- nvinfo : EIATTR_KPARAM_INFO
	.align		4
.L_9:
        /*0018*/ 	.byte	0x04, 0x17
        /*001a*/ 	.short	(.L_11 - .L_10)
.L_10:
        /*001c*/ 	.word	0x00000000
        /*0020*/ 	.short	0x0007
        /*0022*/ 	.short	0x0028
        /*0024*/ 	.byte	0x00, 0xf0, 0x11, 0x00


	//----- nvinfo : EIATTR_KPARAM_INFO
	.align		4
.L_11:
        /*0028*/ 	.byte	0x04, 0x17
        /*002a*/ 	.short	(.L_13 - .L_12)
.L_12:
        /*002c*/ 	.word	0x00000000
        /*0030*/ 	.short	0x0006
        /*0032*/ 	.short	0x0024
        /*0034*/ 	.byte	0x00, 0xf0, 0x11, 0x00


	//----- nvinfo : EIATTR_KPARAM_INFO
	.align		4
.L_13:
        /*0038*/ 	.byte	0x04, 0x17
        /*003a*/ 	.short	(.L_15 - .L_14)
.L_14:
        /*003c*/ 	.word	0x00000000
        /*0040*/ 	.short	0x0005
        /*0042*/ 	.short	0x0020
        /*0044*/ 	.byte	0x00, 0xf0, 0x11, 0x00


	//----- nvinfo : EIATTR_KPARAM_INFO
	.align		4
.L_15:
        /*0048*/ 	.byte	0x04, 0x17
        /*004a*/ 	.short	(.L_17 - .L_16)
.L_16:
        /*004c*/ 	.word	0x00000000
        /*0050*/ 	.short	0x0004
        /*0052*/ 	.short	0x001c
        /*0054*/ 	.byte	0x00, 0xf0, 0x11, 0x00


	//----- nvinfo : EIATTR_KPARAM_INFO
	.align		4
.L_17:
        /*0058*/ 	.byte	0x04, 0x17
        /*005a*/ 	.short	(.L_19 - .L_18)
.L_18:
        /*005c*/ 	.word	0x00000000
        /*0060*/ 	.short	0x0003
        /*0062*/ 	.short	0x0018
        /*0064*/ 	.byte	0x00, 0xf0, 0x11, 0x00


	//----- nvinfo : EIATTR_KPARAM_INFO
	.align		4
.L_19:
        /*0068*/ 	.byte	0x04, 0x17
        /*006a*/ 	.short	(.L_21 - .L_20)
.L_20:
        /*006c*/ 	.word	0x00000000
        /*0070*/ 	.short	0x0002
        /*0072*/ 	.short	0x0010
        /*0074*/ 	.byte	0x00, 0xf5, 0x21, 0x00


	//----- nvinfo : EIATTR_KPARAM_INFO
	.align		4
.L_21:
        /*0078*/ 	.byte	0x04, 0x17
        /*007a*/ 	.short	(.L_23 - .L_22)
.L_22:
        /*007c*/ 	.word	0x00000000
        /*0080*/ 	.short	0x0001
        /*0082*/ 	.short	0x0008
        /*0084*/ 	.byte	0x00, 0xf5, 0x21, 0x00


	//----- nvinfo : EIATTR_KPARAM_INFO
	.align		4
.L_23:
        /*0088*/ 	.byte	0x04, 0x17
        /*008a*/ 	.short	(.L_25 - .L_24)
.L_24:
        /*008c*/ 	.word	0x00000000
        /*0090*/ 	.short	0x0000
        /*0092*/ 	.short	0x0000
        /*0094*/ 	.byte	0x00, 0xf5, 0x21, 0x00


	//----- nvinfo : EIATTR_SPARSE_MMA_MASK
	.align		4
.L_25:
        /*0098*/ 	.byte	0x03, 0x50
        /*009a*/ 	.short	0x0000


	//----- nvinfo : EIATTR_MAXREG_COUNT
	.align		4
        /*009c*/ 	.byte	0x03, 0x1b
        /*009e*/ 	.short	0x00ff


	//----- nvinfo : EIATTR_NUM_BARRIERS
	.align		4
        /*00a0*/ 	.byte	0x02, 0x4c
        /*00a2*/ 	.byte	0x01
	.zero		1


	//----- nvinfo : EIATTR_MERCURY_ISA_VERSION
	.align		4
        /*00a4*/ 	.byte	0x03, 0x5f
        /*00a6*/ 	.short	0x0101


	//----- nvinfo : EIATTR_VRC_CTA_INIT_COUNT
	.align		4
        /*00a8*/ 	.byte	0x02, 0x4a
	.zero		1
	.zero		1


	//----- nvinfo : EIATTR_EXIT_INSTR_OFFSETS
	.align		4
        /*00ac*/ 	.byte	0x04, 0x1c
        /*00ae*/ 	.short	(.L_27 - .L_26)


	//   ....[0]....
.L_26:
        /*00b0*/ 	.word	0x000005c0


	//   ....[1]....
        /*00b4*/ 	.word	0x00001af0


	//   ....[2]....
        /*00b8*/ 	.word	0x00001c80


	//   ....[3]....
        /*00bc*/ 	.word	0x00001d40


	//   ....[4]....
        /*00c0*/ 	.word	0x00001d90


	//   ....[5]....
        /*00c4*/ 	.word	0x00001f00


	//   ....[6]....
        /*00c8*/ 	.word	0x00001fc0


	//   ....[7]....
        /*00cc*/ 	.word	0x00002010


	//   ....[8]....
        /*00d0*/ 	.word	0x00002200


	//   ....[9]....
        /*00d4*/ 	.word	0x00002300


	//   ....[10]....
        /*00d8*/ 	.word	0x000023c0


	//   ....[11]....
        /*00dc*/ 	.word	0x00002410


	//----- nvinfo : EIATTR_CRS_STACK_SIZE
	.align		4
.L_27:
        /*00e0*/ 	.byte	0x04, 0x1e
        /*00e2*/ 	.short	(.L_29 - .L_28)
.L_28:
        /*00e4*/ 	.word	0x00000000


	//----- nvinfo : EIATTR_CBANK_PARAM_SIZE
	.align		4
.L_29:
        /*00e8*/ 	.byte	0x03, 0x19
        /*00ea*/ 	.short	0x0030


	//----- nvinfo : EIATTR_PARAM_CBANK
	.align		4
        /*00ec*/ 	.byte	0x04, 0x0a
        /*00ee*/ 	.short	(.L_31 - .L_30)
	.align		4
.L_30:
        /*00f0*/ 	.word	index@(.nv.constant0._Z7dkernelPlS_S_iiiiii)
        /*00f4*/ 	.short	0x0380
        /*00f6*/ 	.short	0x0030


	//----- nvinfo : EIATTR_SW_WAR
	.align		4
.L_31:
        /*00f8*/ 	.byte	0x04, 0x36
        /*00fa*/ 	.short	(.L_33 - .L_32)
.L_32:
        /*00fc*/ 	.word	0x00000008
.L_33:


//--------------------- .nv.callgraph             --------------------------
	.section	.nv.callgraph,"",@"SHT_CUDA_CALLGRAPH"
	.align	4
	.sectionentsize	8
	.align		4
        /*0000*/ 	.word	0x00000000
	.align		4
        /*0004*/ 	.word	0xffffffff
	.align		4
        /*0008*/ 	.word	0x00000000
	.align		4
        /*000c*/ 	.word	0xfffffffe
	.align		4
        /*0010*/ 	.word	0x00000000
	.align		4
        /*0014*/ 	.word	0xfffffffd
	.align		4
        /*0018*/ 	.word	0x00000000
	.align		4
        /*001c*/ 	.word	0xfffffffc


//--------------------- .text._Z7dkernelPlS_S_iiiiii --------------------------
	.section	.text._Z7dkernelPlS_S_iiiiii,"ax",@progbits
	.align	128
        .global         _Z7dkernelPlS_S_iiiiii
        .type           _Z7dkernelPlS_S_iiiiii,@function
        .size           _Z7dkernelPlS_S_iiiiii,(.L_x_29 - _Z7dkernelPlS_S_iiiiii)
        .other          _Z7dkernelPlS_S_iiiiii,@"STO_CUDA_ENTRY STV_DEFAULT"
_Z7dkernelPlS_S_iiiiii:
.text._Z7dkernelPlS_S_iiiiii:
[----:B------:R-:W-:Y:S08]  /*0000*/  LDC R1, c[0x0][0x37c] ;  /* 0x0000df00ff017b82 */ /* 0x000ff00000000800 */
[----:B------:R-:W0:Y:S01]  /*0010*/  LDC.64 R4, c[0x0][0x3a0] ;  /* 0x0000e800ff047b82 */ /* 0x000e220000000a00 */
[----:B------:R-:W1:Y:S01]  /*0020*/  S2R R17, SR_TID.X ;  /* 0x0000000000117919 */ /* 0x000e620000002100 */
[----:B------:R-:W2:Y:S01]  /*0030*/  LDCU.64 UR14, c[0x0][0x358] ;  /* 0x00006b00ff0e77ac */ /* 0x000ea20008000a00 */
[----:B------:R-:W-:Y:S05]  /*0040*/  BSSY.RECONVERGENT B0, `(.L_x_0) ;  /* 0x0000052000007945 */ /* 0x000fea0003800200 */
[----:B------:R-:W0:Y:S08]  /*0050*/  LDC.64 R6, c[0x0][0x3a8] ;  /* 0x0000ea00ff067b82 */ /* 0x000e300000000a00 */
[----:B------:R-:W3:Y:S08]  /*0060*/  S2UR UR4, SR_CTAID.X ;  /* 0x00000000000479c3 */ /* 0x000ef00000002500 */
[----:B------:R-:W3:Y:S01]  /*0070*/  LDC R0, c[0x0][0x360] ;  /* 0x0000d800ff007b82 */ /* 0x000ee20000000800 */
[----:B0-----:R-:W-:-:S04]  /*0080*/  IMAD R3, R6, R5, RZ ;  /* 0x0000000506037224 */ /* 0x001fc800078e02ff */
[----:B------:R-:W-:-:S04]  /*0090*/  IMAD R2, R3, R4, RZ ;  /* 0x0000000403027224 */ /* 0x000fc800078e02ff */
[----:B------:R-:W-:-:S05]  /*00a0*/  IMAD R3, R2, R7, RZ ;  /* 0x0000000702037224 */ /* 0x000fca00078e02ff */
[----:B-1----:R-:W-:Y:S01]  /*00b0*/  ISETP.GE.AND P0, PT, R17, R3, PT ;  /* 0x000000031100720c */ /* 0x002fe20003f06270 */
[----:B---3--:R-:W-:-:S12]  /*00c0*/  IMAD R2, R0, UR4, R17 ;  /* 0x0000000400027c24 */ /* 0x008fd8000f8e0211 */
[----:B--2---:R-:W-:Y:S05]  /*00d0*/  @P0 BRA `(.L_x_1) ;  /* 0x0000000400200947 */ /* 0x004fea0003800000 */
[----:B------:R-:W0:Y:S01]  /*00e0*/  I2F.U32.RP R13, R0 ;  /* 0x00000000000d7306 */ /* 0x000e220000209000 */
[----:B------:R-:W-:Y:S01]  /*00f0*/  IADD3 R10, PT, PT, R17, R0, RZ ;  /* 0x00000000110a7210 */ /* 0x000fe20007ffe0ff */
[----:B------:R-:W-:Y:S01]  /*0100*/  BSSY.RECONVERGENT B1, `(.L_x_2) ;  /* 0x000002a000017945 */ /* 0x000fe20003800200 */
[----:B------:R-:W-:Y:S02]  /*0110*/  ISETP.NE.U32.AND P2, PT, R0, RZ, PT ;  /* 0x000000ff0000720c */ /* 0x000fe40003f45070 */
[----:B------:R-:W-:Y:S02]  /*0120*/  ISETP.GE.U32.AND P0, PT, R10, R3, PT ;  /* 0x000000030a00720c */ /* 0x000fe40003f06070 */
[----:B------:R-:W-:Y:S02]  /*0130*/  VIMNMX.U32 R11, PT, PT, R3, R10, !PT ;  /* 0x0000000a030b7248 */ /* 0x000fe40007fe0000 */
[----:B------:R-:W-:-:S04]  /*0140*/  SEL R12, RZ, 0x1, P0 ;  /* 0x00000001ff0c7807 */ /* 0x000fc80000000000 */
[----:B------:R-:W-:Y:S01]  /*0150*/  IADD3 R11, PT, PT, R11, -R10, -R12 ;  /* 0x8000000a0b0b7210 */ /* 0x000fe20007ffe80c */
[----:B0-----:R-:W0:Y:S02]  /*0160*/  MUFU.RCP R13, R13 ;  /* 0x0000000d000d7308 */ /* 0x001e240000001000 */
[----:B0-----:R-:W-:-:S06]  /*0170*/  VIADD R8, R13, 0xffffffe ;  /* 0x0ffffffe0d087836 */ /* 0x001fcc0000000000 */
[----:B------:R0:W1:Y:S02]  /*0180*/  F2I.FTZ.U32.TRUNC.NTZ R9, R8 ;  /* 0x0000000800097305 */ /* 0x000064000021f000 */
[----:B0-----:R-:W-:Y:S02]  /*0190*/  IMAD.MOV.U32 R8, RZ, RZ, RZ ;  /* 0x000000ffff087224 */ /* 0x001fe400078e00ff */
[----:B-1----:R-:W-:-:S04]  /*01a0*/  IMAD.MOV R15, RZ, RZ, -R9 ;  /* 0x000000ffff0f7224 */ /* 0x002fc800078e0a09 */
[----:B------:R-:W-:-:S04]  /*01b0*/  IMAD R15, R15, R0, RZ ;  /* 0x000000000f0f7224 */ /* 0x000fc800078e02ff */
[----:B------:R-:W-:-:S06]  /*01c0*/  IMAD.HI.U32 R14, R9, R15, R8 ;  /* 0x0000000f090e7227 */ /* 0x000fcc00078e0008 */
[----:B------:R-:W-:-:S04]  /*01d0*/  IMAD.HI.U32 R9, R14, R11, RZ ;  /* 0x0000000b0e097227 */ /* 0x000fc800078e00ff */
[----:B------:R-:W-:-:S04]  /*01e0*/  IMAD.MOV R8, RZ, RZ, -R9 ;  /* 0x000000ffff087224 */ /* 0x000fc800078e0a09 */
[----:B------:R-:W-:-:S05]  /*01f0*/  IMAD R11, R0, R8, R11 ;  /* 0x00000008000b7224 */ /* 0x000fca00078e020b */
[----:B------:R-:W-:-:S13]  /*0200*/  ISETP.GE.U32.AND P0, PT, R11, R0, PT ;  /* 0x000000000b00720c */ /* 0x000fda0003f06070 */
[----:B------:R-:W-:Y:S01]  /*0210*/  @P0 IADD3 R11, PT, PT, R11, -R0, RZ ;  /* 0x800000000b0b0210 */ /* 0x000fe20007ffe0ff */
[----:B------:R-:W-:-:S03]  /*0220*/  @P0 VIADD R9, R9, 0x1 ;  /* 0x0000000109090836 */ /* 0x000fc60000000000 */
[----:B------:R-:W-:-:S13]  /*0230*/  ISETP.GE.U32.AND P1, PT, R11, R0, PT ;  /* 0x000000000b00720c */ /* 0x000fda0003f26070 */
[----:B------:R-:W-:Y:S01]  /*0240*/  @P1 VIADD R9, R9, 0x1 ;  /* 0x0000000109091836 */ /* 0x000fe20000000000 */
[----:B------:R-:W-:-:S04]  /*0250*/  @!P2 LOP3.LUT R9, RZ, R0, RZ, 0x33, !PT ;  /* 0x00000000ff09a212 */ /* 0x000fc800078e33ff */
[----:B------:R-:W-:-:S04]  /*0260*/  IADD3 R10, PT, PT, R12, R9, RZ ;  /* 0x000000090c0a7210 */ /* 0x000fc80007ffe0ff */
[C---:B------:R-:W-:Y:S02]  /*0270*/  LOP3.LUT R8, R10.reuse, 0x3, RZ, 0xc0, !PT ;  /* 0x000000030a087812 */ /* 0x040fe400078ec0ff */
[----:B------:R-:W-:Y:S02]  /*0280*/  ISETP.GE.U32.AND P1, PT, R10, 0x3, PT ;  /* 0x000000030a00780c */ /* 0x000fe40003f26070 */
[----:B------:R-:W-:-:S13]  /*0290*/  ISETP.NE.AND P0, PT, R8, 0x3, PT ;  /* 0x000000030800780c */ /* 0x000fda0003f05270 */
[----:B------:R-:W-:Y:S05]  /*02a0*/  @!P0 BRA `(.L_x_3) ;  /* 0x00000000003c8947 */ /* 0x000fea0003800000 */
[----:B------:R-:W0:Y:S01]  /*02b0*/  S2R R14, SR_CgaCtaId ;  /* 0x00000000000e7919 */ /* 0x000e220000008800 */
[----:B------:R-:W1:Y:S01]  /*02c0*/  LDC.64 R8, c[0x0][0x388] ;  /* 0x0000e200ff087b82 */ /* 0x000e620000000a00 */
[----:B------:R-:W-:Y:S01]  /*02d0*/  VIADD R10, R10, 0x1 ;  /* 0x000000010a0a7836 */ /* 0x000fe20000000000 */
[----:B------:R-:W-:Y:S01]  /*02e0*/  MOV R11, 0x400 ;  /* 0x00000400000b7802 */ /* 0x000fe20000000f00 */
[----:B------:R-:W-:-:S03]  /*02f0*/  HFMA2 R12, -RZ, RZ, 0, 0 ;  /* 0x00000000ff0c7431 */ /* 0x000fc600000001ff */
[----:B------:R-:W-:Y:S02]  /*0300*/  LOP3.LUT R15, R10, 0x3, RZ, 0xc0, !PT ;  /* 0x000000030a0f7812 */ /* 0x000fe400078ec0ff */
[----:B0-----:R-:W-:-:S07]  /*0310*/  LEA R14, R14, R11, 0x18 ;  /* 0x0000000b0e0e7211 */ /* 0x001fce00078ec0ff */
.L_x_4:
[----:B01----:R-:W-:-:S06]  /*0320*/  IMAD.WIDE.U32 R10, R17, 0x8, R8 ;  /* 0x00000008110a7825 */ /* 0x003fcc00078e0008 */
[----:B------:R-:W2:Y:S01]  /*0330*/  LDG.E.64 R10, desc[UR14][R10.64] ;  /* 0x0000000e0a0a7981 */ /* 0x000ea2000c1e1b00 */
[----:B------:R-:W-:Y:S01]  /*0340*/  IMAD R13, R17, 0x8, R14 ;  /* 0x00000008110d7824 */ /* 0x000fe200078e020e */
[----:B------:R-:W-:Y:S01]  /*0350*/  IADD3 R12, PT, PT, R12, 0x1, RZ ;  /* 0x000000010c0c7810 */ /* 0x000fe20007ffe0ff */
[----:B------:R-:W-:-:S03]  /*0360*/  IMAD.IADD R17, R0, 0x1, R17 ;  /* 0x0000000100117824 */ /* 0x000fc600078e0211 */
[----:B------:R-:W-:Y:S01]  /*0370*/  ISETP.NE.AND P0, PT, R12, R15, PT ;  /* 0x0000000f0c00720c */ /* 0x000fe20003f05270 */
[----:B--2---:R0:W-:-:S12]  /*0380*/  STS.64 [R13], R10 ;  /* 0x0000000a0d007388 */ /* 0x0041d80000000a00 */
[----:B------:R-:W-:Y:S05]  /*0390*/  @P0 BRA `(.L_x_4) ;  /* 0xfffffffc00e00947 */ /* 0x000fea000383ffff */
.L_x_3:
[----:B------:R-:W-:Y:S05]  /*03a0*/  BSYNC.RECONVERGENT B1 ;  /* 0x0000000000017941 */ /* 0x000fea0003800200 */
.L_x_2:
[----:B------:R-:W-:Y:S05]  /*03b0*/  @!P1 BRA `(.L_x_1) ;  /* 0x0000000000689947 */ /* 0x000fea0003800000 */
[----:B0-----:R-:W0:Y:S01]  /*03c0*/  S2R R11, SR_CgaCtaId ;  /* 0x00000000000b7919 */ /* 0x001e220000008800 */
[----:B------:R-:W1:Y:S01]  /*03d0*/  LDC.64 R8, c[0x0][0x388] ;  /* 0x0000e200ff087b82 */ /* 0x000e620000000a00 */
[----:B------:R-:W-:-:S04]  /*03e0*/  MOV R16, 0x400 ;  /* 0x0000040000107802 */ /* 0x000fc80000000f00 */
[----:B0-----:R-:W-:-:S07]  /*03f0*/  LEA R16, R11, R16, 0x18 ;  /* 0x000000100b107211 */ /* 0x001fce00078ec0ff */
.L_x_5:
[----:B--2---:R-:W-:Y:S01]  /*0400*/  IADD3 R15, PT, PT, R0, R17, RZ ;  /* 0x00000011000f7210 */ /* 0x004fe20007ffe0ff */
[----:B-1----:R-:W-:-:S04]  /*0410*/  IMAD.WIDE.U32 R12, R17, 0x8, R8 ;  /* 0x00000008110c7825 */ /* 0x002fc800078e0008 */
[C---:B------:R-:W-:Y:S02]  /*0420*/  IMAD.IADD R19, R15.reuse, 0x1, R0 ;  /* 0x000000010f137824 */ /* 0x040fe400078e0200 */
[--C-:B------:R-:W-:Y:S01]  /*0430*/  IMAD.WIDE.U32 R14, R15, 0x8, R8.reuse ;  /* 0x000000080f0e7825 */ /* 0x100fe200078e0008 */
[----:B------:R-:W2:Y:S02]  /*0440*/  LDG.E.64 R12, desc[UR14][R12.64] ;  /* 0x0000000e0c0c7981 */ /* 0x000ea4000c1e1b00 */
[C---:B------:R-:W-:Y:S01]  /*0450*/  IADD3 R21, PT, PT, R19.reuse, R0, RZ ;  /* 0x0000000013157210 */ /* 0x040fe20007ffe0ff */
[--C-:B------:R-:W-:Y:S02]  /*0460*/  IMAD.WIDE.U32 R18, R19, 0x8, R8.reuse ;  /* 0x0000000813127825 */ /* 0x100fe400078e0008 */
[----:B------:R-:W3:Y:S02]  /*0470*/  LDG.E.64 R14, desc[UR14][R14.64] ;  /* 0x0000000e0e0e7981 */ /* 0x000ee4000c1e1b00 */
[----:B------:R-:W-:-:S02]  /*0480*/  IMAD.WIDE.U32 R10, R21, 0x8, R8 ;  /* 0x00000008150a7825 */ /* 0x000fc400078e0008 */
[----:B------:R-:W4:Y:S04]  /*0490*/  LDG.E.64 R18, desc[UR14][R18.64] ;  /* 0x0000000e12127981 */ /* 0x000f28000c1e1b00 */
[----:B------:R-:W5:Y:S01]  /*04a0*/  LDG.E.64 R10, desc[UR14][R10.64] ;  /* 0x0000000e0a0a7981 */ /* 0x000f62000c1e1b00 */
[----:B------:R-:W-:-:S05]  /*04b0*/  IMAD R29, R17, 0x8, R16 ;  /* 0x00000008111d7824 */ /* 0x000fca00078e0210 */
[----:B------:R-:W-:-:S05]  /*04c0*/  LEA R23, R0, R29, 0x3 ;  /* 0x0000001d00177211 */ /* 0x000fca00078e18ff */
[----:B------:R-:W-:-:S05]  /*04d0*/  IMAD R25, R0, 0x8, R23 ;  /* 0x0000000800197824 */ /* 0x000fca00078e0217 */
[----:B------:R-:W-:Y:S01]  /*04e0*/  LEA R27, R0, R25, 0x3 ;  /* 0x00000019001b7211 */ /* 0x000fe200078e18ff */
[----:B------:R-:W-:-:S05]  /*04f0*/  IMAD.IADD R17, R21, 0x1, R0 ;  /* 0x0000000115117824 */ /* 0x000fca00078e0200 */
[----:B------:R-:W-:Y:S01]  /*0500*/  ISETP.GE.AND P0, PT, R17, R3, PT ;  /* 0x000000031100720c */ /* 0x000fe20003f06270 */
[----:B--2---:R2:W-:Y:S04]  /*0510*/  STS.64 [R29], R12 ;  /* 0x0000000c1d007388 */ /* 0x0045e80000000a00 */
[----:B---3--:R2:W-:Y:S04]  /*0520*/  STS.64 [R23], R14 ;  /* 0x0000000e17007388 */ /* 0x0085e80000000a00 */
[----:B----4-:R2:W-:Y:S04]  /*0530*/  STS.64 [R25], R18 ;  /* 0x0000001219007388 */ /* 0x0105e80000000a00 */
[----:B-----5:R2:W-:Y:S01]  /*0540*/  STS.64 [R27], R10 ;  /* 0x0000000a1b007388 */ /* 0x0205e20000000a00 */
[----:B------:R-:W-:Y:S05]  /*0550*/  @!P0 BRA `(.L_x_5) ;  /* 0xfffffffc00a88947 */ /* 0x000fea000383ffff */
.L_x_1:
[----:B------:R-:W-:Y:S05]  /*0560*/  BSYNC.RECONVERGENT B0 ;  /* 0x0000000000007941 */ /* 0x000fea0003800200 */
.L_x_0:
[----:B------:R-:W1:Y:S08]  /*0570*/  LDC.64 R8, c[0x0][0x398] ;  /* 0x0000e600ff087b82 */ /* 0x000e700000000a00 */
[----:B------:R-:W-:Y:S01]  /*0580*/  BAR.SYNC.DEFER_BLOCKING 0x0 ;  /* 0x0000000000007b1d */ /* 0x000fe20000010000 */
[----:B------:R-:W-:Y:S01]  /*0590*/  ISETP.GE.AND P0, PT, R7, 0x1, PT ;  /* 0x000000010700780c */ /* 0x000fe20003f06270 */
[----:B-1----:R-:W-:-:S05]  /*05a0*/  IMAD R3, R9, R8, RZ ;  /* 0x0000000809037224 */ /* 0x002fca00078e02ff */
[----:B------:R-:W-:-:S13]  /*05b0*/  ISETP.GE.OR P0, PT, R2, R3, !P0 ;  /* 0x000000030200720c */ /* 0x000fda0004706670 */
[----:B------:R-:W-:Y:S05]  /*05c0*/  @P0 EXIT ;  /* 0x000000000000094d */ /* 0x000fea0003800000 */
[----:B------:R-:W-:-:S13]  /*05d0*/  ISETP.GE.AND P0, PT, R4, 0x1, PT ;  /* 0x000000010400780c */ /* 0x000fda0003f06270 */
[----:B------:R-:W-:Y:S05]  /*05e0*/  @!P0 BRA `(.L_x_6) ;  /* 0x00000018008c8947 */ /* 0x000fea0003800000 */
[-C--:B0-2---:R-:W-:Y:S02]  /*05f0*/  IABS R13, R9.reuse ;  /* 0x00000009000d7213 */ /* 0x085fe40000000000 */
[----:B------:R-:W-:Y:S02]  /*0600*/  ISETP.GE.AND P2, PT, R2, RZ, PT ;  /* 0x000000ff0200720c */ /* 0x000fe40003f46270 */
[----:B------:R-:W0:Y:S01]  /*0610*/  I2F.RP R0, R13 ;  /* 0x0000000d00007306 */ /* 0x000e220000209400 */
[----:B------:R-:W-:-:S07]  /*0620*/  LOP3.LUT R8, RZ, R9, RZ, 0x33, !PT ;  /* 0x00000009ff087212 */ /* 0x000fce00078e33ff */
[----:B0-----:R-:W0:Y:S02]  /*0630*/  MUFU.RCP R0, R0 ;  /* 0x0000000000007308 */ /* 0x001e240000001000 */
[----:B0-----:R-:W-:-:S06]  /*0640*/  IADD3 R10, PT, PT, R0, 0xffffffe, RZ ;  /* 0x0ffffffe000a7810 */ /* 0x001fcc0007ffe0ff */
[----:B------:R0:W1:Y:S02]  /*0650*/  F2I.FTZ.U32.TRUNC.NTZ R11, R10 ;  /* 0x0000000a000b7305 */ /* 0x000064000021f000 */
[----:B0-----:R-:W-:Y:S01]  /*0660*/  MOV R10, RZ ;  /* 0x000000ff000a7202 */ /* 0x001fe20000000f00 */
[----:B-1----:R-:W-:-:S04]  /*0670*/  IMAD.MOV R4, RZ, RZ, -R11 ;  /* 0x000000ffff047224 */ /* 0x002fc800078e0a0b */
[----:B------:R-:W-:Y:S01]  /*0680*/  IMAD R3, R4, R13, RZ ;  /* 0x0000000d04037224 */ /* 0x000fe200078e02ff */
[----:B------:R-:W-:-:S03]  /*0690*/  IABS R4, R2 ;  /* 0x0000000200047213 */ /* 0x000fc60000000000 */
[----:B------:R-:W-:-:S06]  /*06a0*/  IMAD.HI.U32 R11, R11, R3, R10 ;  /* 0x000000030b0b7227 */ /* 0x000fcc00078e000a */
[----:B------:R-:W-:-:S04]  /*06b0*/  IMAD.HI.U32 R11, R11, R4, RZ ;  /* 0x000000040b0b7227 */ /* 0x000fc800078e00ff */
[----:B------:R-:W-:-:S04]  /*06c0*/  IMAD.MOV R0, RZ, RZ, -R11 ;  /* 0x000000ffff007224 */ /* 0x000fc800078e0a0b */
[----:B------:R-:W-:Y:S01]  /*06d0*/  IMAD R0, R13, R0, R4 ;  /* 0x000000000d007224 */ /* 0x000fe200078e0204 */
[----:B------:R-:W-:-:S04]  /*06e0*/  SHF.R.U32.HI R4, RZ, 0x1, R6 ;  /* 0x00000001ff047819 */ /* 0x000fc80000011606 */
[----:B------:R-:W-:-:S13]  /*06f0*/  ISETP.GT.U32.AND P0, PT, R13, R0, PT ;  /* 0x000000000d00720c */ /* 0x000fda0003f04070 */
[----:B------:R-:W-:-:S04]  /*0700*/  @!P0 IADD3 R0, PT, PT, R0, -R13, RZ ;  /* 0x8000000d00008210 */ /* 0x000fc80007ffe0ff */
[----:B------:R-:W-:Y:S01]  /*0710*/  ISETP.GT.U32.AND P1, PT, R13, R0, PT ;  /* 0x000000000d00720c */ /* 0x000fe20003f24070 */
[----:B------:R-:W-:-:S05]  /*0720*/  IMAD.IADD R3, R0, 0x1, -R13 ;  /* 0x0000000100037824 */ /* 0x000fca00078e0a0d */
[----:B------:R-:W-:Y:S02]  /*0730*/  SEL R3, R3, R0, !P1 ;  /* 0x0000000003037207 */ /* 0x000fe40004800000 */
[----:B------:R-:W-:Y:S02]  /*0740*/  ISETP.NE.AND P1, PT, R9, RZ, PT ;  /* 0x000000ff0900720c */ /* 0x000fe40003f25270 */
[----:B------:R-:W-:Y:S02]  /*0750*/  @!P2 IADD3 R3, PT, PT, -R3, RZ, RZ ;  /* 0x000000ff0303a210 */ /* 0x000fe40007ffe1ff */
[----:B------:R-:W-:Y:S02]  /*0760*/  ISETP.GE.AND P2, PT, R5, 0x1, PT ;  /* 0x000000010500780c */ /* 0x000fe40003f46270 */
[----:B------:R-:W-:-:S05]  /*0770*/  SEL R3, R8, R3, !P1 ;  /* 0x0000000308037207 */ /* 0x000fca0004800000 */
[----:B------:R-:W-:-:S06]  /*0780*/  IMAD.IADD R4, R3, 0x1, -R4 ;  /* 0x0000000103047824 */ /* 0x000fcc00078e0a04 */
[----:B------:R-:W-:Y:S05]  /*0790*/  @!P2 BRA `(.L_x_7) ;  /* 0x000000140080a947 */ /* 0x000fea0003800000 */
[----:B------:R-:W-:-:S13]  /*07a0*/  ISETP.GE.AND P2, PT, R6, 0x1, PT ;  /* 0x000000010600780c */ /* 0x000fda0003f46270 */
[----:B------:R-:W-:Y:S05]  /*07b0*/  @!P2 BRA `(.L_x_8) ;  /* 0x0000001000d8a947 */ /* 0x000fea0003800000 */
[----:B------:R-:W-:Y:S01]  /*07c0*/  ISETP.GE.U32.AND P2, PT, R0, R13, PT ;  /* 0x0000000d0000720c */ /* 0x000fe20003f46070 */
[----:B------:R-:W-:Y:S01]  /*07d0*/  UMOV UR4, URZ ;  /* 0x000000ff00047c82 */ /* 0x000fe20008000000 */
[----:B------:R-:W-:Y:S02]  /*07e0*/  LOP3.LUT R9, R2, R9, RZ, 0x3c, !PT ;  /* 0x0000000902097212 */ /* 0x000fe400078e3cff */
[----:B------:R-:W-:Y:S02]  /*07f0*/  @!P0 IADD3 R11, PT, PT, R11, 0x1, RZ ;  /* 0x000000010b0b8810 */ /* 0x000fe40007ffe0ff */
[----:B------:R-:W-:Y:S02]  /*0800*/  ISETP.GE.AND P3, PT, R9, RZ, PT ;  /* 0x000000ff0900720c */ /* 0x000fe40003f66270 */
[----:B------:R-:W-:Y:S02]  /*0810*/  SHF.R.U32.HI R3, RZ, 0x1, R5 ;  /* 0x00000001ff037819 */ /* 0x000fe40000011605 */
[----:B------:R-:W-:-:S03]  /*0820*/  LOP3.LUT R5, R6, 0x7ffffff8, RZ, 0xc0, !PT ;  /* 0x7ffffff806057812 */ /* 0x000fc600078ec0ff */
[----:B------:R-:W-:-:S06]  /*0830*/  @P2 VIADD R11, R11, 0x1 ;  /* 0x000000010b0b2836 */ /* 0x000fcc0000000000 */
[----:B------:R-:W-:-:S04]  /*0840*/  @!P3 IADD3 R11, PT, PT, -R11, RZ, RZ ;  /* 0x000000ff0b0bb210 */ /* 0x000fc80007ffe1ff */
[----:B------:R-:W-:-:S05]  /*0850*/  SEL R8, R8, R11, !P1 ;  /* 0x0000000b08087207 */ /* 0x000fca0004800000 */
[----:B------:R-:W-:-:S07]  /*0860*/  IMAD.IADD R6, R8, 0x1, -R3 ;  /* 0x0000000108067824 */ /* 0x000fce00078e0a03 */
.L_x_17:
[----:B------:R-:W-:Y:S02]  /*0870*/  HFMA2 R0, -RZ, RZ, 0, 0 ;  /* 0x00000000ff007431 */ /* 0x000fe400000001ff */
[----:B------:R-:W-:Y:S01]  /*0880*/  IMAD.MOV.U32 R3, RZ, RZ, RZ ;  /* 0x000000ffff037224 */ /* 0x000fe200078e00ff */
[----:B0-----:R-:W-:-:S06]  /*0890*/  UMOV UR5, URZ ;  /* 0x000000ff00057c82 */ /* 0x001fcc0008000000 */
.L_x_16:
[----:B------:R-:W0:Y:S01]  /*08a0*/  LDCU UR6, c[0x0][0x3a8] ;  /* 0x00007500ff0677ac */ /* 0x000e220008000800 */
[----:B------:R-:W0:Y:S01]  /*08b0*/  LDCU.64 UR10, c[0x0][0x3a0] ;  /* 0x00007400ff0a77ac */ /* 0x000e220008000a00 */
[----:B------:R-:W1:Y:S01]  /*08c0*/  LDCU UR7, c[0x0][0x3a0] ;  /* 0x00007400ff0777ac */ /* 0x000e620008000800 */
[----:B------:R-:W-:Y:S01]  /*08d0*/  UMOV UR9, UR5 ;  /* 0x0000000500097c82 */ /* 0x000fe20008000000 */
[----:B------:R-:W-:Y:S02]  /*08e0*/  UIADD3 UR5, UPT, UPT, UR5, 0x1, URZ ;  /* 0x0000000105057890 */ /* 0x000fe4000fffe0ff */
[----:B0-----:R-:W-:-:S03]  /*08f0*/  UIMAD UR12, UR6, UR11, URZ ;  /* 0x0000000b060c72a4 */ /* 0x001fc6000f8e02ff */
[----:B------:R-:W-:Y:S01]  /*0900*/  UMOV UR6, URZ ;  /* 0x000000ff00067c82 */ /* 0x000fe20008000000 */
[----:B------:R-:W-:Y:S02]  /*0910*/  UIMAD UR13, UR12, UR10, URZ ;  /* 0x0000000a0c0d72a4 */ /* 0x000fe4000f8e02ff */
[----:B-1----:R-:W-:-:S11]  /*0920*/  UISETP.NE.AND UP0, UPT, UR5, UR7, UPT ;  /* 0x000000070500728c */ /* 0x002fd6000bf05270 */
.L_x_15:
[----:B------:R-:W0:Y:S01]  /*0930*/  LDC R8, c[0x0][0x398] ;  /* 0x0000e600ff087b82 */ /* 0x000e220000000800 */
[----:B------:R-:W1:Y:S01]  /*0940*/  LDCU UR8, c[0x0][0x3a8] ;  /* 0x00007500ff0877ac */ /* 0x000e620008000800 */
[----:B------:R-:W-:Y:S01]  /*0950*/  IADD3 R7, PT, PT, R6, UR6, RZ ;  /* 0x0000000606077c10 */ /* 0x000fe2000fffe0ff */
[----:B------:R-:W-:Y:S01]  /*0960*/  IMAD.MOV.U32 R23, RZ, RZ, RZ ;  /* 0x000000ffff177224 */ /* 0x000fe200078e00ff */
[----:B------:R-:W2:Y:S01]  /*0970*/  LDCU UR11, c[0x0][0x3a4] ;  /* 0x00007480ff0b77ac */ /* 0x000ea20008000800 */
[----:B------:R-:W-:-:S04]  /*0980*/  UIMAD UR7, UR13, UR4, URZ ;  /* 0x000000040d0772a4 */ /* 0x000fc8000f8e02ff */
[----:B------:R-:W-:Y:S02]  /*0990*/  UIMAD UR7, UR12, UR9, UR7 ;  /* 0x000000090c0772a4 */ /* 0x000fe4000f8e0207 */
[----:B-1----:R-:W-:Y:S02]  /*09a0*/  UISETP.GE.U32.AND UP2, UPT, UR8, 0x8, UPT ;  /* 0x000000080800788c */ /* 0x002fe4000bf46070 */
[----:B------:R-:W-:Y:S02]  /*09b0*/  UIMAD UR10, UR6, UR8, UR7 ;  /* 0x00000008060a72a4 */ /* 0x000fe4000f8e0207 */
[----:B------:R-:W-:Y:S01]  /*09c0*/  UIADD3 UR6, UPT, UPT, UR6, 0x1, URZ ;  /* 0x0000000106067890 */ /* 0x000fe2000fffe0ff */
[----:B0-----:R-:W-:-:S03]  /*09d0*/  ISETP.GE.AND P0, PT, R7, R8, PT ;  /* 0x000000080700720c */ /* 0x001fc60003f06270 */
[----:B--2---:R-:W-:Y:S01]  /*09e0*/  UISETP.NE.AND UP1, UPT, UR6, UR11, UPT ;  /* 0x0000000b0600728c */ /* 0x004fe2000bf25270 */
[----:B------:R-:W-:Y:S01]  /*09f0*/  ISETP.GT.AND P0, PT, R7, -0x1, !P0 ;  /* 0xffffffff0700780c */ /* 0x000fe20004704270 */
[----:B------:R-:W-:Y:S01]  /*0a00*/  IMAD R7, R8, UR9, R7 ;  /* 0x0000000908077c24 */ /* 0x000fe2000f8e0207 */
[----:B------:R-:W-:Y:S11]  /*0a10*/  BRA.U !UP2, `(.L_x_9) ;  /* 0x000000050ad87547 */ /* 0x000ff6000b800000 */
[----:B------:R-:W0:Y:S01]  /*0a20*/  S2UR UR8, SR_CgaCtaId ;  /* 0x00000000000879c3 */ /* 0x000e220000008800 */
[----:B------:R-:W-:Y:S01]  /*0a30*/  UMOV UR7, 0x400 ;  /* 0x0000040000077882 */ /* 0x000fe20000000000 */
[----:B------:R-:W1:Y:S06]  /*0a40*/  LDCU UR16, c[0x0][0x39c] ;  /* 0x00007380ff1077ac */ /* 0x000e6c0008000800 */
[----:B------:R-:W2:Y:S01]  /*0a50*/  LDC.64 R8, c[0x0][0x380] ;  /* 0x0000e000ff087b82 */ /* 0x000ea20000000a00 */
[----:B0-----:R-:W-:-:S03]  /*0a60*/  ULEA UR11, UR8, UR7, 0x18 ;  /* 0x00000007080b7291 */ /* 0x001fc6000f8ec0ff */
[----:B-1----:R-:W-:-:S09]  /*0a70*/  UMOV UR7, URZ ;  /* 0x000000ff00077c82 */ /* 0x002fd20008000000 */
.L_x_10:
[----:B------:R-:W-:-:S04]  /*0a80*/  IADD3 R20, PT, PT, R4, UR7, RZ ;  /* 0x0000000704147c10 */ /* 0x000fc8000fffe0ff */
[----:B------:R-:W-:Y:S01]  /*0a90*/  ISETP.GE.AND P5, PT, R20, UR16, PT ;  /* 0x0000001014007c0c */ /* 0x000fe2000bfa6270 */
[----:B------:R-:W-:-:S03]  /*0aa0*/  IMAD R27, R7, UR16, R20 ;  /* 0x00000010071b7c24 */ /* 0x000fc6000f8e0214 */
[----:B------:R-:W-:Y:S01]  /*0ab0*/  ISETP.GT.AND P5, PT, R20, -0x1, !P5 ;  /* 0xffffffff1400780c */ /* 0x000fe20006fa4270 */
[----:B--2---:R-:W-:-:S03]  /*0ac0*/  IMAD.WIDE R26, R27, 0x8, R8 ;  /* 0x000000081b1a7825 */ /* 0x004fc600078e0208 */
[----:B------:R-:W-:-:S13]  /*0ad0*/  PLOP3.LUT P5, PT, P0, P5, PT, 0x80, 0x8 ;  /* 0x000000000008781c */ /* 0x000fda00007ab070 */
[----:B------:R-:W2:Y:S01]  /*0ae0*/  @P5 LDG.E.64 R18, desc[UR14][R26.64] ;  /* 0x0000000e1a125981 */ /* 0x000ea2000c1e1b00 */
[----:B------:R-:W-:-:S05]  /*0af0*/  VIADD R10, R20, 0x1 ;  /* 0x00000001140a7836 */ /* 0x000fca0000000000 */
[----:B------:R-:W-:-:S04]  /*0b00*/  ISETP.GE.AND P1, PT, R10, UR16, PT ;  /* 0x000000100a007c0c */ /* 0x000fc8000bf26270 */
[----:B------:R-:W-:-:S04]  /*0b10*/  ISETP.GT.AND P1, PT, R10, -0x1, !P1 ;  /* 0xffffffff0a00780c */ /* 0x000fc80004f24270 */
[----:B------:R-:W-:-:S13]  /*0b20*/  PLOP3.LUT P1, PT, P0, P1, PT, 0x80, 0x8 ;  /* 0x000000000008781c */ /* 0x000fda0000723070 */
[----:B------:R-:W3:Y:S01]  /*0b30*/  @P1 LDG.E.64 R16, desc[UR14][R26.64+0x8] ;  /* 0x0000080e1a101981 */ /* 0x000ee2000c1e1b00 */
[----:B------:R-:W-:-:S04]  /*0b40*/  IADD3 R10, PT, PT, R20, 0x2, RZ ;  /* 0x00000002140a7810 */ /* 0x000fc80007ffe0ff */
[----:B------:R-:W-:-:S04]  /*0b50*/  ISETP.GE.AND P2, PT, R10, UR16, PT ;  /* 0x000000100a007c0c */ /* 0x000fc8000bf46270 */
[----:B------:R-:W-:-:S04]  /*0b60*/  ISETP.GT.AND P2, PT, R10, -0x1, !P2 ;  /* 0xffffffff0a00780c */ /* 0x000fc80005744270 */
[----:B------:R-:W-:-:S13]  /*0b70*/  PLOP3.LUT P2, PT, P0, P2, PT, 0x80, 0x8 ;  /* 0x000000000008781c */ /* 0x000fda0000745070 */
[----:B------:R-:W4:Y:S01]  /*0b80*/  @P2 LDG.E.64 R14, desc[UR14][R26.64+0x10] ;  /* 0x0000100e1a0e2981 */ /* 0x000f22000c1e1b00 */
[----:B------:R-:W-:Y:S01]  /*0b90*/  UIADD3 UR8, UPT, UPT, UR10, UR7, URZ ;  /* 0x000000070a087290 */ /* 0x000fe2000fffe0ff */
[----:B------:R-:W-:Y:S02]  /*0ba0*/  VIADD R10, R20, 0x3 ;  /* 0x00000003140a7836 */ /* 0x000fe40000000000 */
[----:B------:R-:W-:Y:S01]  /*0bb0*/  @P5 IMAD.MOV.U32 R11, RZ, RZ, R3 ;  /* 0x000000ffff0b5224 */ /* 0x000fe200078e0003 */
[----:B------:R-:W-:Y:S02]  /*0bc0*/  ULEA UR8, UR8, UR11, 0x3 ;  /* 0x0000000b08087291 */ /* 0x000fe4000f8e18ff */
[----:B------:R-:W-:-:S04]  /*0bd0*/  ISETP.GE.AND P3, PT, R10, UR16, PT ;  /* 0x000000100a007c0c */ /* 0x000fc8000bf66270 */
[----:B------:R-:W-:Y:S02]  /*0be0*/  ISETP.GT.AND P3, PT, R10, -0x1, !P3 ;  /* 0xffffffff0a00780c */ /* 0x000fe40005f64270 */
[----:B------:R-:W-:Y:S01]  /*0bf0*/  @P5 MOV R10, R0 ;  /* 0x00000000000a5202 */ /* 0x000fe20000000f00 */
[----:B------:R-:W2:Y:S01]  /*0c00*/  @P5 LDS.64 R12, [UR8] ;  /* 0x00000008ff0c5984 */ /* 0x000ea20008000a00 */
[----:B------:R-:W-:Y:S02]  /*0c10*/  PLOP3.LUT P3, PT, P0, P3, PT, 0x80, 0x8 ;  /* 0x000000000008781c */ /* 0x000fe40000767070 */
[----:B------:R-:W-:-:S04]  /*0c20*/  IADD3 R21, PT, PT, R20, 0x4, RZ ;  /* 0x0000000414157810 */ /* 0x000fc80007ffe0ff */
[----:B------:R-:W-:-:S04]  /*0c30*/  ISETP.GE.AND P4, PT, R21, UR16, PT ;  /* 0x0000001015007c0c */ /* 0x000fc8000bf86270 */
[----:B------:R-:W-:-:S04]  /*0c40*/  ISETP.GT.AND P4, PT, R21, -0x1, !P4 ;  /* 0xffffffff1500780c */ /* 0x000fc80006784270 */
[----:B------:R-:W-:Y:S01]  /*0c50*/  PLOP3.LUT P4, PT, P0, P4, PT, 0x80, 0x8 ;  /* 0x000000000008781c */ /* 0x000fe20000789070 */
[----:B--2---:R-:W-:Y:S02]  /*0c60*/  @P5 IMAD R13, R13, R18, RZ ;  /* 0x000000120d0d5224 */ /* 0x004fe400078e02ff */
[----:B------:R-:W-:-:S04]  /*0c70*/  @P5 IMAD.WIDE.U32 R10, R18, R12, R10 ;  /* 0x0000000c120a5225 */ /* 0x000fc800078e000a */
[----:B------:R-:W-:Y:S02]  /*0c80*/  @P5 IMAD R23, R19, R12, R13 ;  /* 0x0000000c13175224 */ /* 0x000fe400078e020d */
[----:B------:R-:W3:Y:S04]  /*0c90*/  @P1 LDS.64 R12, [UR8+0x8] ;  /* 0x00000808ff0c1984 */ /* 0x000ee80008000a00 */
[----:B------:R-:W2:Y:S01]  /*0ca0*/  @P3 LDG.E.64 R18, desc[UR14][R26.64+0x18] ;  /* 0x0000180e1a123981 */ /* 0x000ea2000c1e1b00 */
[----:B------:R-:W-:Y:S01]  /*0cb0*/  @P5 IADD3 R3, PT, PT, R11, R23, RZ ;  /* 0x000000170b035210 */ /* 0x000fe20007ffe0ff */
[----:B------:R-:W-:Y:S02]  /*0cc0*/  @P5 IMAD.MOV.U32 R0, RZ, RZ, R10 ;  /* 0x000000ffff005224 */ /* 0x000fe400078e000a */
[----:B------:R-:W5:Y:S01]  /*0cd0*/  @P4 LDG.E.64 R22, desc[UR14][R26.64+0x20] ;  /* 0x0000200e1a164981 */ /* 0x000f62000c1e1b00 */
[----:B------:R-:W-:Y:S01]  /*0ce0*/  @P1 MOV R11, R3 ;  /* 0x00000003000b1202 */ /* 0x000fe20000000f00 */
[----:B------:R-:W-:-:S02]  /*0cf0*/  @P1 IMAD.MOV.U32 R10, RZ, RZ, R0 ;  /* 0x000000ffff0a1224 */ /* 0x000fc400078e0000 */
[----:B---3--:R-:W-:-:S04]  /*0d00*/  @P1 IMAD R21, R13, R16, RZ ;  /* 0x000000100d151224 */ /* 0x008fc800078e02ff */
[-C--:B------:R-:W-:Y:S02]  /*0d10*/  @P1 IMAD R21, R17, R12.reuse, R21 ;  /* 0x0000000c11151224 */ /* 0x080fe400078e0215 */
[----:B------:R-:W-:Y:S02]  /*0d20*/  @P1 IMAD.WIDE.U32 R12, R16, R12, R10 ;  /* 0x0000000c100c1225 */ /* 0x000fe400078e000a */
[----:B------:R-:W4:Y:S02]  /*0d30*/  @P2 LDS.64 R16, [UR8+0x10] ;  /* 0x00001008ff102984 */ /* 0x000f240008000a00 */
[----:B------:R-:W-:-:S05]  /*0d40*/  VIADD R10, R20, 0x5 ;  /* 0x00000005140a7836 */ /* 0x000fca0000000000 */
[----:B------:R-:W-:-:S04]  /*0d50*/  ISETP.GE.AND P6, PT, R10, UR16, PT ;  /* 0x000000100a007c0c */ /* 0x000fc8000bfc6270 */
[----:B------:R-:W-:Y:S02]  /*0d60*/  ISETP.GT.AND P6, PT, R10, -0x1, !P6 ;  /* 0xffffffff0a00780c */ /* 0x000fe400077c4270 */
[----:B------:R-:W-:Y:S02]  /*0d70*/  IADD3 R10, PT, PT, R20, 0x6, RZ ;  /* 0x00000006140a7810 */ /* 0x000fe40007ffe0ff */
[----:B------:R-:W-:Y:S02]  /*0d80*/  PLOP3.LUT P6, PT, P0, P6, PT, 0x80, 0x8 ;  /* 0x000000000008781c */ /* 0x000fe400007cd070 */
[----:B------:R-:W-:-:S04]  /*0d90*/  ISETP.GE.AND P5, PT, R10, UR16, PT ;  /* 0x000000100a007c0c */ /* 0x000fc8000bfa6270 */
[----:B------:R-:W-:Y:S01]  /*0da0*/  ISETP.GT.AND P5, PT, R10, -0x1, !P5 ;  /* 0xffffffff0a00780c */ /* 0x000fe20006fa4270 */
[----:B------:R-:W-:Y:S01]  /*0db0*/  VIADD R20, R20, 0x7 ;  /* 0x0000000714147836 */ /* 0x000fe20000000000 */
[----:B------:R-:W-:Y:S02]  /*0dc0*/  @P1 IADD3 R3, PT, PT, R13, R21, RZ ;  /* 0x000000150d031210 */ /* 0x000fe40007ffe0ff */
[----:B------:R-:W-:Y:S01]  /*0dd0*/  PLOP3.LUT P5, PT, P0, P5, PT, 0x80, 0x8 ;  /* 0x000000000008781c */ /* 0x000fe200007ab070 */
[----:B------:R-:W-:Y:S02]  /*0de0*/  @P1 IMAD.MOV.U32 R0, RZ, RZ, R12 ;  /* 0x000000ffff001224 */ /* 0x000fe400078e000c */
[----:B------:R-:W3:Y:S01]  /*0df0*/  @P6 LDG.E.64 R10, desc[UR14][R26.64+0x28] ;  /* 0x0000280e1a0a6981 */ /* 0x000ee2000c1e1b00 */
[----:B------:R-:W-:Y:S01]  /*0e00*/  ISETP.GE.AND P1, PT, R20, UR16, PT ;  /* 0x0000001014007c0c */ /* 0x000fe2000bf26270 */
[----:B------:R-:W-:Y:S01]  /*0e10*/  @P2 IMAD.MOV.U32 R13, RZ, RZ, R3 ;  /* 0x000000ffff0d2224 */ /* 0x000fe200078e0003 */
[----:B------:R-:W-:-:S02]  /*0e20*/  @P2 MOV R12, R0 ;  /* 0x00000000000c2202 */ /* 0x000fc40000000f00 */
[----:B------:R-:W-:Y:S02]  /*0e30*/  ISETP.GT.AND P1, PT, R20, -0x1, !P1 ;  /* 0xffffffff1400780c */ /* 0x000fe40004f24270 */
[----:B------:R-:W2:Y:S01]  /*0e40*/  @P3 LDS.64 R20, [UR8+0x18] ;  /* 0x00001808ff143984 */ /* 0x000ea20008000a00 */
[----:B----4-:R-:W-:Y:S01]  /*0e50*/  @P2 IMAD R25, R17, R14, RZ ;  /* 0x0000000e11192224 */ /* 0x010fe200078e02ff */
[----:B------:R-:W-:-:S03]  /*0e60*/  PLOP3.LUT P1, PT, P0, P1, PT, 0x80, 0x8 ;  /* 0x000000000008781c */ /* 0x000fc60000723070 */
[-C--:B------:R-:W-:Y:S02]  /*0e70*/  @P2 IMAD R25, R15, R16.reuse, R25 ;  /* 0x000000100f192224 */ /* 0x080fe400078e0219 */
[----:B------:R-:W-:Y:S02]  /*0e80*/  @P2 IMAD.WIDE.U32 R16, R14, R16, R12 ;  /* 0x000000100e102225 */ /* 0x000fe400078e000c */
[----:B------:R-:W4:Y:S06]  /*0e90*/  @P5 LDG.E.64 R12, desc[UR14][R26.64+0x30] ;  /* 0x0000300e1a0c5981 */ /* 0x000f2c000c1e1b00 */
[----:B------:R-:W4:Y:S01]  /*0ea0*/  @P1 LDG.E.64 R14, desc[UR14][R26.64+0x38] ;  /* 0x0000380e1a0e1981 */ /* 0x000f22000c1e1b00 */
[----:B------:R-:W-:Y:S01]  /*0eb0*/  @P2 IMAD.MOV.U32 R0, RZ, RZ, R16 ;  /* 0x000000ffff002224 */ /* 0x000fe200078e0010 */
[----:B------:R-:W-:-:S04]  /*0ec0*/  @P2 IADD3 R3, PT, PT, R17, R25, RZ ;  /* 0x0000001911032210 */ /* 0x000fc80007ffe0ff */
[----:B------:R-:W-:Y:S01]  /*0ed0*/  @P3 MOV R16, R0 ;  /* 0x0000000000103202 */ /* 0x000fe20000000f00 */
[----:B------:R-:W-:Y:S01]  /*0ee0*/  @P3 IMAD.MOV.U32 R17, RZ, RZ, R3 ;  /* 0x000000ffff113224 */ /* 0x000fe200078e0003 */
[----:B------:R-:W-:-:S06]  /*0ef0*/  UIADD3 UR7, UPT, UPT, UR7, 0x8, URZ ;  /* 0x0000000807077890 */ /* 0x000fcc000fffe0ff */
[----:B------:R-:W-:Y:S01]  /*0f00*/  ISETP.NE.AND P2, PT, R5, UR7, PT ;  /* 0x0000000705007c0c */ /* 0x000fe2000bf45270 */
[----:B--2---:R-:W-:-:S04]  /*0f10*/  @P3 IMAD R25, R21, R18, RZ ;  /* 0x0000001215193224 */ /* 0x004fc800078e02ff */
[-C--:B------:R-:W-:Y:S02]  /*0f20*/  @P3 IMAD R25, R19, R20.reuse, R25 ;  /* 0x0000001413193224 */ /* 0x080fe400078e0219 */
[----:B------:R-:W-:Y:S02]  /*0f30*/  @P3 IMAD.WIDE.U32 R20, R18, R20, R16 ;  /* 0x0000001412143225 */ /* 0x000fe400078e0010 */
[----:B------:R-:W5:Y:S02]  /*0f40*/  @P4 LDS.64 R18, [UR8+0x20] ;  /* 0x00002008ff124984 */ /* 0x000f640008000a00 */
[----:B------:R-:W-:Y:S01]  /*0f50*/  @P3 IMAD.MOV.U32 R0, RZ, RZ, R20 ;  /* 0x000000ffff003224 */ /* 0x000fe200078e0014 */
[----:B------:R-:W-:Y:S01]  /*0f60*/  @P3 IADD3 R3, PT, PT, R21, R25, RZ ;  /* 0x0000001915033210 */ /* 0x000fe20007ffe0ff */
[----:B------:R-:W3:Y:S03]  /*0f70*/  @P6 LDS.64 R16, [UR8+0x28] ;  /* 0x00002808ff106984 */ /* 0x000ee60008000a00 */
[----:B------:R-:W-:Y:S01]  /*0f80*/  @P4 MOV R20, R0 ;  /* 0x0000000000144202 */ /* 0x000fe20000000f00 */
[----:B------:R-:W-:-:S02]  /*0f90*/  @P4 IMAD.MOV.U32 R21, RZ, RZ, R3 ;  /* 0x000000ffff154224 */ /* 0x000fc400078e0003 */
[----:B-----5:R-:W-:-:S04]  /*0fa0*/  @P4 IMAD R25, R19, R22, RZ ;  /* 0x0000001613194224 */ /* 0x020fc800078e02ff */
[-C--:B------:R-:W-:Y:S02]  /*0fb0*/  @P4 IMAD R25, R23, R18.reuse, R25 ;  /* 0x0000001217194224 */ /* 0x080fe400078e0219 */
[----:B------:R-:W-:Y:S02]  /*0fc0*/  @P4 IMAD.WIDE.U32 R18, R22, R18, R20 ;  /* 0x0000001216124225 */ /* 0x000fe400078e0014 */
[----:B------:R-:W4:Y:S04]  /*0fd0*/  @P5 LDS.64 R20, [UR8+0x30] ;  /* 0x00003008ff145984 */ /* 0x000f280008000a00 */
[----:B------:R-:W0:Y:S01]  /*0fe0*/  @P1 LDS.64 R22, [UR8+0x38] ;  /* 0x00003808ff161984 */ /* 0x000e220008000a00 */
[----:B------:R-:W-:Y:S01]  /*0ff0*/  @P4 IMAD.MOV.U32 R0, RZ, RZ, R18 ;  /* 0x000000ffff004224 */ /* 0x000fe200078e0012 */
[----:B------:R-:W-:-:S04]  /*1000*/  @P4 IADD3 R3, PT, PT, R19, R25, RZ ;  /* 0x0000001913034210 */ /* 0x000fc80007ffe0ff */
[----:B------:R-:W-:Y:S01]  /*1010*/  @P6 MOV R18, R0 ;  /* 0x0000000000126202 */ /* 0x000fe20000000f00 */
[----:B------:R-:W-:Y:S02]  /*1020*/  @P6 IMAD.MOV.U32 R19, RZ, RZ, R3 ;  /* 0x000000ffff136224 */ /* 0x000fe400078e0003 */
[----:B---3--:R-:W-:-:S04]  /*1030*/  @P6 IMAD R17, R17, R10, RZ ;  /* 0x0000000a11116224 */ /* 0x008fc800078e02ff */
[-C--:B------:R-:W-:Y:S02]  /*1040*/  @P6 IMAD R17, R11, R16.reuse, R17 ;  /* 0x000000100b116224 */ /* 0x080fe400078e0211 */
[----:B------:R-:W-:-:S04]  /*1050*/  @P6 IMAD.WIDE.U32 R10, R10, R16, R18 ;  /* 0x000000100a0a6225 */ /* 0x000fc800078e0012 */
[----:B------:R-:W-:Y:S01]  /*1060*/  @P6 IMAD.MOV.U32 R0, RZ, RZ, R10 ;  /* 0x000000ffff006224 */ /* 0x000fe200078e000a */
[----:B------:R-:W-:-:S04]  /*1070*/  @P6 IADD3 R3, PT, PT, R11, R17, RZ ;  /* 0x000000110b036210 */ /* 0x000fc80007ffe0ff */
[----:B------:R-:W-:Y:S01]  /*1080*/  @P5 MOV R10, R0 ;  /* 0x00000000000a5202 */ /* 0x000fe20000000f00 */
[----:B----4-:R-:W-:-:S04]  /*1090*/  @P5 IMAD R11, R21, R12, RZ ;  /* 0x0000000c150b5224 */ /* 0x010fc800078e02ff */
[-C--:B------:R-:W-:Y:S02]  /*10a0*/  @P5 IMAD R17, R13, R20.reuse, R11 ;  /* 0x000000140d115224 */ /* 0x080fe400078e020b */
[----:B------:R-:W-:Y:S02]  /*10b0*/  @P5 IMAD.MOV.U32 R11, RZ, RZ, R3 ;  /* 0x000000ffff0b5224 */ /* 0x000fe400078e0003 */
[----:B------:R-:W-:-:S04]  /*10c0*/  @P5 IMAD.WIDE.U32 R12, R12, R20, R10 ;  /* 0x000000140c0c5225 */ /* 0x000fc800078e000a */
[----:B------:R-:W-:Y:S01]  /*10d0*/  @P5 IMAD.MOV.U32 R0, RZ, RZ, R12 ;  /* 0x000000ffff005224 */ /* 0x000fe200078e000c */
[----:B------:R-:W-:Y:S01]  /*10e0*/  @P5 IADD3 R3, PT, PT, R13, R17, RZ ;  /* 0x000000110d035210 */ /* 0x000fe20007ffe0ff */
[----:B0-----:R-:W-:-:S03]  /*10f0*/  @P1 IMAD R11, R23, R14, RZ ;  /* 0x0000000e170b1224 */ /* 0x001fc600078e02ff */
[----:B------:R-:W-:Y:S01]  /*1100*/  @P1 MOV R10, R0 ;  /* 0x00000000000a1202 */ /* 0x000fe20000000f00 */
[-C--:B------:R-:W-:Y:S02]  /*1110*/  @P1 IMAD R13, R15, R22.reuse, R11 ;  /* 0x000000160f0d1224 */ /* 0x080fe400078e020b */
[----:B------:R-:W-:Y:S02]  /*1120*/  @P1 IMAD.MOV.U32 R11, RZ, RZ, R3 ;  /* 0x000000ffff0b1224 */ /* 0x000fe400078e0003 */
[----:B------:R-:W-:-:S04]  /*1130*/  @P1 IMAD.WIDE.U32 R14, R14, R22, R10 ;  /* 0x000000160e0e1225 */ /* 0x000fc800078e000a */
[----:B------:R-:W-:Y:S01]  /*1140*/  @P1 IMAD.MOV.U32 R0, RZ, RZ, R14 ;  /* 0x000000ffff001224 */ /* 0x000fe200078e000e */
[----:B------:R-:W-:Y:S01]  /*1150*/  @P1 IADD3 R3, PT, PT, R15, R13, RZ ;  /* 0x0000000d0f031210 */ /* 0x000fe20007ffe0ff */
[----:B------:R-:W-:Y:S06]  /*1160*/  @P2 BRA `(.L_x_10) ;  /* 0xfffffff800442947 */ /* 0x000fec000383ffff */
[----:B------:R-:W-:-:S07]  /*1170*/  MOV R23, R5 ;  /* 0x0000000500177202 */ /* 0x000fce0000000f00 */
.L_x_9:
[----:B------:R-:W0:Y:S02]  /*1180*/  LDCU UR7, c[0x0][0x3a8] ;  /* 0x00007500ff0777ac */ /* 0x000e240008000800 */
[----:B0-----:R-:W-:-:S04]  /*1190*/  ULOP3.LUT UR8, UR7, 0x7, URZ, 0xc0, !UPT ;  /* 0x0000000707087892 */ /* 0x001fc8000f8ec0ff */
[----:B------:R-:W-:-:S09]  /*11a0*/  UISETP.NE.AND UP2, UPT, UR8, URZ, UPT ;  /* 0x000000ff0800728c */ /* 0x000fd2000bf45270 */
[----:B------:R-:W-:Y:S05]  /*11b0*/  BRA.U !UP2, `(.L_x_11) ;  /* 0x000000090a187547 */ /* 0x000fea000b800000 */
[----:B------:R-:W-:Y:S02]  /*11c0*/  ULOP3.LUT UR11, UR7, 0x3, URZ, 0xc0, !UPT ;  /* 0x00000003070b7892 */ /* 0x000fe4000f8ec0ff */
[----:B------:R-:W-:Y:S02]  /*11d0*/  UIADD3 UR7, UPT, UPT, UR8, -0x1, URZ ;  /* 0xffffffff08077890 */ /* 0x000fe4000fffe0ff */
[----:B------:R-:W-:Y:S02]  /*11e0*/  UISETP.NE.AND UP3, UPT, UR11, URZ, UPT ;  /* 0x000000ff0b00728c */ /* 0x000fe4000bf65270 */
[----:B------:R-:W-:-:S09]  /*11f0*/  UISETP.GE.U32.AND UP2, UPT, UR7, 0x3, UPT ;  /* 0x000000030700788c */ /* 0x000fd2000bf46070 */
[----:B------:R-:W-:Y:S05]  /*1200*/  BRA.U !UP2, `(.L_x_12) ;  /* 0x000000010af87547 */ /* 0x000fea000b800000 */
[----:B------:R-:W0:Y:S01]  /*1210*/  LDCU UR7, c[0x0][0x39c] ;  /* 0x00007380ff0777ac */ /* 0x000e220008000800 */
[----:B------:R-:W1:Y:S01]  /*1220*/  LDC.64 R24, c[0x0][0x380] ;  /* 0x0000e000ff187b82 */ /* 0x000e620000000a00 */
[----:B------:R-:W-:-:S05]  /*1230*/  IMAD.IADD R10, R4, 0x1, R23 ;  /* 0x00000001040a7824 */ /* 0x000fca00078e0217 */
[----:B0-----:R-:W-:Y:S01]  /*1240*/  ISETP.GE.AND P1, PT, R10, UR7, PT ;  /* 0x000000070a007c0c */ /* 0x001fe2000bf26270 */
[----:B------:R-:W-:-:S03]  /*1250*/  IMAD R9, R7, UR7, R10 ;  /* 0x0000000707097c24 */ /* 0x000fc6000f8e020a */
[----:B------:R-:W-:Y:S01]  /*1260*/  ISETP.GT.AND P1, PT, R10, -0x1, !P1 ;  /* 0xffffffff0a00780c */ /* 0x000fe20004f24270 */
[----:B-1----:R-:W-:-:S03]  /*1270*/  IMAD.WIDE R24, R9, 0x8, R24 ;  /* 0x0000000809187825 */ /* 0x002fc600078e0218 */
[----:B------:R-:W-:Y:S02]  /*1280*/  PLOP3.LUT P1, PT, P0, P1, PT, 0x80, 0x8 ;  /* 0x000000000008781c */ /* 0x000fe40000723070 */
[----:B------:R-:W-:-:S11]  /*1290*/  IADD3 R8, PT, PT, R10, 0x1, RZ ;  /* 0x000000010a087810 */ /* 0x000fd60007ffe0ff */
[----:B------:R-:W2:Y:S01]  /*12a0*/  @P1 LDG.E.64 R18, desc[UR14][R24.64] ;  /* 0x0000000e18121981 */ /* 0x000ea2000c1e1b00 */
[----:B------:R-:W-:-:S04]  /*12b0*/  ISETP.GE.AND P2, PT, R8, UR7, PT ;  /* 0x0000000708007c0c */ /* 0x000fc8000bf46270 */
[----:B------:R-:W-:Y:S01]  /*12c0*/  ISETP.GT.AND P2, PT, R8, -0x1, !P2 ;  /* 0xffffffff0800780c */ /* 0x000fe20005744270 */
[C---:B------:R-:W-:Y:S01]  /*12d0*/  VIADD R8, R10.reuse, 0x2 ;  /* 0x000000020a087836 */ /* 0x040fe20000000000 */
[----:B------:R-:W-:Y:S02]  /*12e0*/  IADD3 R10, PT, PT, R10, 0x3, RZ ;  /* 0x000000030a0a7810 */ /* 0x000fe40007ffe0ff */
[----:B------:R-:W-:Y:S02]  /*12f0*/  PLOP3.LUT P2, PT, P0, P2, PT, 0x80, 0x8 ;  /* 0x000000000008781c */ /* 0x000fe40000745070 */
[----:B------:R-:W-:-:S04]  /*1300*/  ISETP.GE.AND P3, PT, R8, UR7, PT ;  /* 0x0000000708007c0c */ /* 0x000fc8000bf66270 */
[----:B------:R-:W-:-:S04]  /*1310*/  ISETP.GT.AND P3, PT, R8, -0x1, !P3 ;  /* 0xffffffff0800780c */ /* 0x000fc80005f64270 */
[----:B------:R-:W-:-:S03]  /*1320*/  PLOP3.LUT P3, PT, P0, P3, PT, 0x80, 0x8 ;  /* 0x000000000008781c */ /* 0x000fc60000767070 */
[----:B------:R-:W3:Y:S01]  /*1330*/  @P2 LDG.E.64 R8, desc[UR14][R24.64+0x8] ;  /* 0x0000080e18082981 */ /* 0x000ee2000c1e1b00 */
[----:B------:R-:W-:-:S04]  /*1340*/  ISETP.GE.AND P4, PT, R10, UR7, PT ;  /* 0x000000070a007c0c */ /* 0x000fc8000bf86270 */
[----:B------:R-:W-:-:S04]  /*1350*/  ISETP.GT.AND P4, PT, R10, -0x1, !P4 ;  /* 0xffffffff0a00780c */ /* 0x000fc80006784270 */
[----:B------:R-:W-:Y:S01]  /*1360*/  PLOP3.LUT P4, PT, P0, P4, PT, 0x80, 0x8 ;  /* 0x000000000008781c */ /* 0x000fe20000789070 */
[----:B------:R-:W4:-:S12]  /*1370*/  @P3 LDG.E.64 R10, desc[UR14][R24.64+0x10] ;  /* 0x0000100e180a3981 */ /* 0x000f18000c1e1b00 */
[----:B------:R0:W5:Y:S01]  /*1380*/  @P4 LDG.E.64 R12, desc[UR14][R24.64+0x18] ;  /* 0x0000180e180c4981 */ /* 0x000162000c1e1b00 */
[----:B------:R-:W-:Y:S01]  /*1390*/  MOV R14, 0x400 ;  /* 0x00000400000e7802 */ /* 0x000fe20000000f00 */
[----:B------:R-:W-:Y:S01]  /*13a0*/  @P1 IMAD.MOV.U32 R16, RZ, RZ, R0 ;  /* 0x000000ffff101224 */ /* 0x000fe200078e0000 */
[----:B------:R-:W-:Y:S01]  /*13b0*/  @P1 MOV R17, R3 ;  /* 0x0000000300111202 */ /* 0x000fe20000000f00 */
[----:B------:R-:W1:Y:S02]  /*13c0*/  S2R R15, SR_CgaCtaId ;  /* 0x00000000000f7919 */ /* 0x000e640000008800 */
[----:B-1----:R-:W-:Y:S01]  /*13d0*/  LEA R15, R15, R14, 0x18 ;  /* 0x0000000e0f0f7211 */ /* 0x002fe200078ec0ff */
[C---:B------:R-:W-:Y:S02]  /*13e0*/  VIADD R14, R23.reuse, UR10 ;  /* 0x0000000a170e7c36 */ /* 0x040fe40008000000 */
[----:B------:R-:W-:-:S03]  /*13f0*/  VIADD R23, R23, 0x4 ;  /* 0x0000000417177836 */ /* 0x000fc60000000000 */
[----:B------:R-:W-:-:S05]  /*1400*/  LEA R22, R14, R15, 0x3 ;  /* 0x0000000f0e167211 */ /* 0x000fca00078e18ff */
[----:B------:R-:W2:Y:S04]  /*1410*/  @P1 LDS.64 R20, [R22] ;  /* 0x0000000016141984 */ /* 0x000ea80000000a00 */
[----:B------:R-:W3:Y:S01]  /*1420*/  @P2 LDS.64 R14, [R22+0x8] ;  /* 0x00000800160e2984 */ /* 0x000ee20000000a00 */
[----:B--2---:R-:W-:Y:S02]  /*1430*/  @P1 IMAD R21, R21, R18, RZ ;  /* 0x0000001215151224 */ /* 0x004fe400078e02ff */
[----:B------:R-:W-:-:S04]  /*1440*/  @P1 IMAD.WIDE.U32 R16, R18, R20, R16 ;  /* 0x0000001412101225 */ /* 0x000fc800078e0010 */
[----:B0-----:R-:W-:Y:S02]  /*1450*/  @P1 IMAD R25, R19, R20, R21 ;  /* 0x0000001413191224 */ /* 0x001fe400078e0215 */
[----:B------:R-:W4:Y:S01]  /*1460*/  @P3 LDS.64 R20, [R22+0x10] ;  /* 0x0000100016143984 */ /* 0x000f220000000a00 */
[----:B------:R-:W-:Y:S02]  /*1470*/  @P1 IMAD.MOV.U32 R0, RZ, RZ, R16 ;  /* 0x000000ffff001224 */ /* 0x000fe400078e0010 */
[----:B------:R-:W-:Y:S01]  /*1480*/  @P1 IADD3 R3, PT, PT, R17, R25, RZ ;  /* 0x0000001911031210 */ /* 0x000fe20007ffe0ff */
[----:B------:R-:W5:Y:S01]  /*1490*/  @P4 LDS.64 R18, [R22+0x18] ;  /* 0x0000180016124984 */ /* 0x000f620000000a00 */
[----:B------:R-:W-:Y:S02]  /*14a0*/  @P2 IMAD.MOV.U32 R16, RZ, RZ, R0 ;  /* 0x000000ffff102224 */ /* 0x000fe400078e0000 */
[----:B------:R-:W-:Y:S01]  /*14b0*/  @P2 MOV R17, R3 ;  /* 0x0000000300112202 */ /* 0x000fe20000000f00 */
[----:B---3--:R-:W-:-:S04]  /*14c0*/  @P2 IMAD R15, R15, R8, RZ ;  /* 0x000000080f0f2224 */ /* 0x008fc800078e02ff */
[-C--:B------:R-:W-:Y:S02]  /*14d0*/  @P2 IMAD R15, R9, R14.reuse, R15 ;  /* 0x0000000e090f2224 */ /* 0x080fe400078e020f */
[----:B------:R-:W-:-:S04]  /*14e0*/  @P2 IMAD.WIDE.U32 R8, R8, R14, R16 ;  /* 0x0000000e08082225 */ /* 0x000fc800078e0010 */
[----:B------:R-:W-:Y:S01]  /*14f0*/  @P2 IMAD.IADD R3, R9, 0x1, R15 ;  /* 0x0000000109032824 */ /* 0x000fe200078e020f */
[----:B------:R-:W-:-:S05]  /*1500*/  @P2 MOV R0, R8 ;  /* 0x0000000800002202 */ /* 0x000fca0000000f00 */
[----:B------:R-:W-:Y:S02]  /*1510*/  @P3 IMAD.MOV.U32 R8, RZ, RZ, R0 ;  /* 0x000000ffff083224 */ /* 0x000fe400078e0000 */
[----:B----4-:R-:W-:-:S04]  /*1520*/  @P3 IMAD R9, R21, R10, RZ ;  /* 0x0000000a15093224 */ /* 0x010fc800078e02ff */
[----:B------:R-:W-:Y:S01]  /*1530*/  @P3 IMAD R15, R11, R20, R9 ;  /* 0x000000140b0f3224 */ /* 0x000fe200078e0209 */
[----:B------:R-:W-:-:S03]  /*1540*/  @P3 MOV R9, R3 ;  /* 0x0000000300093202 */ /* 0x000fc60000000f00 */
[----:B------:R-:W-:-:S04]  /*1550*/  @P3 IMAD.WIDE.U32 R10, R10, R20, R8 ;  /* 0x000000140a0a3225 */ /* 0x000fc800078e0008 */
[----:B-----5:R-:W-:Y:S01]  /*1560*/  @P4 IMAD R9, R19, R12, RZ ;  /* 0x0000000c13094224 */ /* 0x020fe200078e02ff */
[----:B------:R-:W-:Y:S01]  /*1570*/  @P3 MOV R0, R10 ;  /* 0x0000000a00003202 */ /* 0x000fe20000000f00 */
[----:B------:R-:W-:Y:S02]  /*1580*/  @P3 IMAD.IADD R3, R11, 0x1, R15 ;  /* 0x000000010b033824 */ /* 0x000fe400078e020f */
[----:B------:R-:W-:Y:S02]  /*1590*/  @P4 IMAD R11, R13, R18, R9 ;  /* 0x000000120d0b4224 */ /* 0x000fe400078e0209 */
[----:B------:R-:W-:Y:S01]  /*15a0*/  @P4 IMAD.MOV.U32 R8, RZ, RZ, R0 ;  /* 0x000000ffff084224 */ /* 0x000fe200078e0000 */
[----:B------:R-:W-:-:S03]  /*15b0*/  @P4 MOV R9, R3 ;  /* 0x0000000300094202 */ /* 0x000fc60000000f00 */
[----:B------:R-:W-:-:S04]  /*15c0*/  @P4 IMAD.WIDE.U32 R12, R12, R18, R8 ;  /* 0x000000120c0c4225 */ /* 0x000fc800078e0008 */
[----:B------:R-:W-:Y:S01]  /*15d0*/  @P4 IMAD.MOV.U32 R0, RZ, RZ, R12 ;  /* 0x000000ffff004224 */ /* 0x000fe200078e000c */
[----:B------:R-:W-:-:S07]  /*15e0*/  @P4 IADD3 R3, PT, PT, R13, R11, RZ ;  /* 0x0000000b0d034210 */ /* 0x000fce0007ffe0ff */
.L_x_12:
[----:B------:R-:W-:Y:S05]  /*15f0*/  BRA.U !UP3, `(.L_x_11) ;  /* 0x000000050b087547 */ /* 0x000fea000b800000 */
[----:B------:R-:W0:Y:S01]  /*1600*/  LDCU UR7, c[0x0][0x3a8] ;  /* 0x00007500ff0777ac */ /* 0x000e220008000800 */
[----:B------:R-:W-:Y:S02]  /*1610*/  UISETP.NE.AND UP2, UPT, UR11, 0x1, UPT ;  /* 0x000000010b00788c */ /* 0x000fe4000bf45270 */
[----:B0-----:R-:W-:-:S07]  /*1620*/  ULOP3.LUT UP3, URZ, UR7, 0x1, URZ, 0xc0, !UPT ;  /* 0x0000000107ff7892 */ /* 0x001fce000f86c0ff */
[----:B------:R-:W-:Y:S05]  /*1630*/  BRA.U !UP2, `(.L_x_13) ;  /* 0x000000010a907547 */ /* 0x000fea000b800000 */
[----:B------:R-:W0:Y:S01]  /*1640*/  LDCU UR7, c[0x0][0x39c] ;  /* 0x00007380ff0777ac */ /* 0x000e220008000800 */
[----:B------:R-:W1:Y:S01]  /*1650*/  LDC.64 R18, c[0x0][0x380] ;  /* 0x0000e000ff127b82 */ /* 0x000e620000000a00 */
[----:B------:R-:W-:-:S05]  /*1660*/  IADD3 R8, PT, PT, R4, R23, RZ ;  /* 0x0000001704087210 */ /* 0x000fca0007ffe0ff */
[C---:B------:R-:W-:Y:S01]  /*1670*/  VIADD R10, R8.reuse, 0x1 ;  /* 0x00000001080a7836 */ /* 0x040fe20000000000 */
[----:B0-----:R-:W-:Y:S01]  /*1680*/  ISETP.GE.AND P1, PT, R8, UR7, PT ;  /* 0x0000000708007c0c */ /* 0x001fe2000bf26270 */
[----:B------:R-:W-:-:S03]  /*1690*/  IMAD R9, R7, UR7, R8 ;  /* 0x0000000707097c24 */ /* 0x000fc6000f8e0208 */
[----:B------:R-:W-:Y:S02]  /*16a0*/  ISETP.GE.AND P2, PT, R10, UR7, PT ;  /* 0x000000070a007c0c */ /* 0x000fe4000bf46270 */
[----:B------:R-:W-:Y:S02]  /*16b0*/  ISETP.GT.AND P1, PT, R8, -0x1, !P1 ;  /* 0xffffffff0800780c */ /* 0x000fe40004f24270 */
[----:B------:R-:W-:Y:S01]  /*16c0*/  ISETP.GT.AND P2, PT, R10, -0x1, !P2 ;  /* 0xffffffff0a00780c */ /* 0x000fe20005744270 */
[----:B-1----:R-:W-:Y:S01]  /*16d0*/  IMAD.WIDE R18, R9, 0x8, R18 ;  /* 0x0000000809127825 */ /* 0x002fe200078e0212 */
[----:B------:R-:W-:Y:S02]  /*16e0*/  PLOP3.LUT P1, PT, P0, P1, PT, 0x80, 0x8 ;  /* 0x000000000008781c */ /* 0x000fe40000723070 */
[----:B------:R-:W-:-:S11]  /*16f0*/  PLOP3.LUT P2, PT, P0, P2, PT, 0x80, 0x8 ;  /* 0x000000000008781c */ /* 0x000fd60000745070 */
[----:B------:R-:W2:Y:S04]  /*1700*/  @P1 LDG.E.64 R8, desc[UR14][R18.64] ;  /* 0x0000000e12081981 */ /* 0x000ea8000c1e1b00 */
[----:B------:R-:W3:Y:S01]  /*1710*/  @P2 LDG.E.64 R10, desc[UR14][R18.64+0x8] ;  /* 0x0000080e120a2981 */ /* 0x000ee2000c1e1b00 */
[----:B------:R-:W-:Y:S01]  /*1720*/  MOV R12, 0x400 ;  /* 0x00000400000c7802 */ /* 0x000fe20000000f00 */
[----:B------:R-:W-:Y:S01]  /*1730*/  @P1 IMAD.MOV.U32 R17, RZ, RZ, R3 ;  /* 0x000000ffff111224 */ /* 0x000fe200078e0003 */
[----:B------:R-:W-:Y:S01]  /*1740*/  @P1 MOV R16, R0 ;  /* 0x0000000000101202 */ /* 0x000fe20000000f00 */
[----:B------:R-:W0:Y:S02]  /*1750*/  S2R R13, SR_CgaCtaId ;  /* 0x00000000000d7919 */ /* 0x000e240000008800 */
[----:B0-----:R-:W-:-:S02]  /*1760*/  LEA R13, R13, R12, 0x18 ;  /* 0x0000000c0d0d7211 */ /* 0x001fc400078ec0ff */
[C---:B------:R-:W-:Y:S02]  /*1770*/  IADD3 R12, PT, PT, R23.reuse, UR10, RZ ;  /* 0x0000000a170c7c10 */ /* 0x040fe4000fffe0ff */
[----:B------:R-:W-:-:S03]  /*1780*/  IADD3 R23, PT, PT, R23, 0x2, RZ ;  /* 0x0000000217177810 */ /* 0x000fc60007ffe0ff */
[----:B------:R-:W-:-:S05]  /*1790*/  IMAD R20, R12, 0x8, R13 ;  /* 0x000000080c147824 */ /* 0x000fca00078e020d */
[----:B------:R-:W2:Y:S04]  /*17a0*/  @P1 LDS.64 R14, [R20] ;  /* 0x00000000140e1984 */ /* 0x000ea80000000a00 */
[----:B------:R-:W3:Y:S01]  /*17b0*/  @P2 LDS.64 R12, [R20+0x8] ;  /* 0x00000800140c2984 */ /* 0x000ee20000000a00 */
[----:B--2---:R-:W-:Y:S02]  /*17c0*/  @P1 IMAD R15, R15, R8, RZ ;  /* 0x000000080f0f1224 */ /* 0x004fe400078e02ff */
[----:B------:R-:W-:-:S04]  /*17d0*/  @P1 IMAD.WIDE.U32 R16, R8, R14, R16 ;  /* 0x0000000e08101225 */ /* 0x000fc800078e0010 */
[----:B------:R-:W-:Y:S01]  /*17e0*/  @P1 IMAD R15, R9, R14, R15 ;  /* 0x0000000e090f1224 */ /* 0x000fe200078e020f */
[----:B------:R-:W-:Y:S01]  /*17f0*/  @P1 MOV R0, R16 ;  /* 0x0000001000001202 */ /* 0x000fe20000000f00 */
[----:B---3--:R-:W-:Y:S02]  /*1800*/  @P2 IMAD R9, R13, R10, RZ ;  /* 0x0000000a0d092224 */ /* 0x008fe400078e02ff */
[----:B------:R-:W-:Y:S01]  /*1810*/  @P1 IMAD.IADD R3, R17, 0x1, R15 ;  /* 0x0000000111031824 */ /* 0x000fe200078e020f */
[----:B------:R-:W-:Y:S01]  /*1820*/  @P2 MOV R8, R0 ;  /* 0x0000000000082202 */ /* 0x000fe20000000f00 */
[-C--:B------:R-:W-:Y:S02]  /*1830*/  @P2 IMAD R13, R11, R12.reuse, R9 ;  /* 0x0000000c0b0d2224 */ /* 0x080fe400078e0209 */
[----:B------:R-:W-:Y:S02]  /*1840*/  @P2 IMAD.MOV.U32 R9, RZ, RZ, R3 ;  /* 0x000000ffff092224 */ /* 0x000fe400078e0003 */
[----:B------:R-:W-:-:S04]  /*1850*/  @P2 IMAD.WIDE.U32 R10, R10, R12, R8 ;  /* 0x0000000c0a0a2225 */ /* 0x000fc800078e0008 */
[----:B------:R-:W-:Y:S01]  /*1860*/  @P2 IMAD.IADD R3, R11, 0x1, R13 ;  /* 0x000000010b032824 */ /* 0x000fe200078e020d */
[----:B------:R-:W-:-:S07]  /*1870*/  @P2 MOV R0, R10 ;  /* 0x0000000a00002202 */ /* 0x000fce0000000f00 */
.L_x_13:
[----:B------:R-:W-:Y:S05]  /*1880*/  BRA.U !UP3, `(.L_x_11) ;  /* 0x000000010b647547 */ /* 0x000fea000b800000 */
[----:B------:R-:W0:Y:S01]  /*1890*/  LDCU UR7, c[0x0][0x39c] ;  /* 0x00007380ff0777ac */ /* 0x000e220008000800 */
[----:B------:R-:W-:Y:S01]  /*18a0*/  IMAD.IADD R10, R4, 0x1, R23 ;  /* 0x00000001040a7824 */ /* 0x000fe200078e0217 */
[----:B------:R-:W-:Y:S04]  /*18b0*/  BSSY.RECONVERGENT B0, `(.L_x_11) ;  /* 0x0000016000007945 */ /* 0x000fe80003800200 */
[----:B0-----:R-:W-:-:S04]  /*18c0*/  ISETP.GE.AND P1, PT, R10, UR7, PT ;  /* 0x000000070a007c0c */ /* 0x001fc8000bf26270 */
[----:B------:R-:W-:-:S04]  /*18d0*/  ISETP.GT.AND P1, PT, R10, -0x1, !P1 ;  /* 0xffffffff0a00780c */ /* 0x000fc80004f24270 */
[----:B------:R-:W-:-:S13]  /*18e0*/  PLOP3.LUT P1, PT, P0, P1, PT, 0x80, 0x8 ;  /* 0x000000000008781c */ /* 0x000fda0000723070 */
[----:B------:R-:W-:Y:S05]  /*18f0*/  @!P1 BRA `(.L_x_14) ;  /* 0x0000000000449947 */ /* 0x000fea0003800000 */
[----:B------:R-:W0:Y:S01]  /*1900*/  LDC.64 R8, c[0x0][0x380] ;  /* 0x0000e000ff087b82 */ /* 0x000e220000000a00 */
[----:B------:R-:W-:-:S04]  /*1910*/  IMAD R7, R7, UR7, R10 ;  /* 0x0000000707077c24 */ /* 0x000fc8000f8e020a */
[----:B0-----:R-:W-:-:S06]  /*1920*/  IMAD.WIDE R8, R7, 0x8, R8 ;  /* 0x0000000807087825 */ /* 0x001fcc00078e0208 */
[----:B------:R-:W2:Y:S01]  /*1930*/  LDG.E.64 R8, desc[UR14][R8.64] ;  /* 0x0000000e08087981 */ /* 0x000ea2000c1e1b00 */
[----:B------:R-:W-:Y:S01]  /*1940*/  MOV R10, 0x400 ;  /* 0x00000400000a7802 */ /* 0x000fe20000000f00 */
[----:B------:R-:W-:Y:S01]  /*1950*/  IMAD.MOV.U32 R13, RZ, RZ, R3 ;  /* 0x000000ffff0d7224 */ /* 0x000fe200078e0003 */
[----:B------:R-:W-:Y:S01]  /*1960*/  IADD3 R7, PT, PT, R23, UR10, RZ ;  /* 0x0000000a17077c10 */ /* 0x000fe2000fffe0ff */
[----:B------:R-:W0:Y:S01]  /*1970*/  S2R R11, SR_CgaCtaId ;  /* 0x00000000000b7919 */ /* 0x000e220000008800 */
[----:B------:R-:W-:Y:S02]  /*1980*/  MOV R12, R0 ;  /* 0x00000000000c7202 */ /* 0x000fe40000000f00 */
[----:B0-----:R-:W-:-:S05]  /*1990*/  LEA R10, R11, R10, 0x18 ;  /* 0x0000000a0b0a7211 */ /* 0x001fca00078ec0ff */
[----:B------:R-:W-:-:S05]  /*19a0*/  IMAD R7, R7, 0x8, R10 ;  /* 0x0000000807077824 */ /* 0x000fca00078e020a */
[----:B------:R-:W2:Y:S02]  /*19b0*/  LDS.64 R10, [R7] ;  /* 0x00000000070a7984 */ /* 0x000ea40000000a00 */
[----:B--2---:R-:W-:Y:S02]  /*19c0*/  IMAD R11, R11, R8, RZ ;  /* 0x000000080b0b7224 */ /* 0x004fe400078e02ff */
[----:B------:R-:W-:-:S04]  /*19d0*/  IMAD.WIDE.U32 R12, R8, R10, R12 ;  /* 0x0000000a080c7225 */ /* 0x000fc800078e000c */
[----:B------:R-:W-:Y:S01]  /*19e0*/  IMAD R11, R9, R10, R11 ;  /* 0x0000000a090b7224 */ /* 0x000fe200078e020b */
[----:B------:R-:W-:-:S03]  /*19f0*/  MOV R0, R12 ;  /* 0x0000000c00007202 */ /* 0x000fc60000000f00 */
[----:B------:R-:W-:-:S07]  /*1a00*/  IMAD.IADD R3, R13, 0x1, R11 ;  /* 0x000000010d037824 */ /* 0x000fce00078e020b */
.L_x_14:
[----:B------:R-:W-:Y:S05]  /*1a10*/  BSYNC.RECONVERGENT B0 ;  /* 0x0000000000007941 */ /* 0x000fea0003800200 */
.L_x_11:
[----:B------:R-:W-:Y:S05]  /*1a20*/  BRA.U UP1, `(.L_x_15) ;  /* 0xffffffed01c07547 */ /* 0x000fea000b83ffff */
[----:B------:R-:W-:Y:S05]  /*1a30*/  BRA.U UP0, `(.L_x_16) ;  /* 0xffffffed00987547 */ /* 0x000fea000b83ffff */
[----:B------:R-:W0:Y:S01]  /*1a40*/  LDC.64 R10, c[0x0][0x398] ;  /* 0x0000e600ff0a7b82 */ /* 0x000e220000000a00 */
[----:B------:R-:W-:-:S07]  /*1a50*/  UIADD3 UR6, UPT, UPT, UR4, 0x1, URZ ;  /* 0x0000000104067890 */ /* 0x000fce000fffe0ff */
[----:B------:R-:W1:Y:S08]  /*1a60*/  LDC R12, c[0x0][0x3ac] ;  /* 0x0000eb00ff0c7b82 */ /* 0x000e700000000800 */
[----:B------:R-:W2:Y:S01]  /*1a70*/  LDC.64 R8, c[0x0][0x390] ;  /* 0x0000e400ff087b82 */ /* 0x000ea20000000a00 */
[----:B0-----:R-:W-:Y:S01]  /*1a80*/  IMAD R7, R11, R10, RZ ;  /* 0x0000000a0b077224 */ /* 0x001fe200078e02ff */
[----:B------:R-:W-:Y:S01]  /*1a90*/  MOV R10, R0 ;  /* 0x00000000000a7202 */ /* 0x000fe20000000f00 */
[----:B------:R-:W-:-:S02]  /*1aa0*/  IMAD.MOV.U32 R11, RZ, RZ, R3 ;  /* 0x000000ffff0b7224 */ /* 0x000fc400078e0003 */
[----:B------:R-:W-:Y:S01]  /*1ab0*/  IMAD R7, R7, UR4, R2 ;  /* 0x0000000407077c24 */ /* 0x000fe2000f8e0202 */
[----:B-1----:R-:W-:-:S03]  /*1ac0*/  ISETP.NE.AND P0, PT, R12, UR6, PT ;  /* 0x000000060c007c0c */ /* 0x002fc6000bf05270 */
[----:B--2---:R-:W-:-:S05]  /*1ad0*/  IMAD.WIDE R8, R7, 0x8, R8 ;  /* 0x0000000807087825 */ /* 0x004fca00078e0208 */
[----:B------:R0:W-:Y:S05]  /*1ae0*/  STG.E.64 desc[UR14][R8.64], R10 ;  /* 0x0000000a08007986 */ /* 0x0001ea000c101b0e */
[----:B------:R-:W-:Y:S05]  /*1af0*/  @!P0 EXIT ;  /* 0x000000000000894d */ /* 0x000fea0003800000 */
[----:B------:R-:W-:Y:S01]  /*1b00*/  UMOV UR4, UR6 ;  /* 0x0000000600047c82 */ /* 0x000fe20008000000 */
[----:B------:R-:W-:Y:S05]  /*1b10*/  BRA `(.L_x_17) ;  /* 0xffffffec00547947 */ /* 0x000fea000383ffff */
.L_x_8:
[----:B------:R-:W0:Y:S01]  /*1b20*/  LDC.64 R4, c[0x0][0x398] ;  /* 0x0000e600ff047b82 */ /* 0x000e220000000a00 */
[C---:B------:R-:W-:Y:S01]  /*1b30*/  ISETP.GE.U32.AND P0, PT, R7.reuse, 0x4, PT ;  /* 0x000000040700780c */ /* 0x040fe20003f06070 */
[----:B------:R-:W-:Y:S01]  /*1b40*/  HFMA2 R3, -RZ, RZ, 0, 0 ;  /* 0x00000000ff037431 */ /* 0x000fe200000001ff */
[----:B------:R-:W-:-:S04]  /*1b50*/  LOP3.LUT R0, R7, 0x3, RZ, 0xc0, !PT ;  /* 0x0000000307007812 */ /* 0x000fc800078ec0ff */
[----:B------:R-:W-:Y:S01]  /*1b60*/  ISETP.NE.AND P1, PT, R0, RZ, PT ;  /* 0x000000ff0000720c */ /* 0x000fe20003f25270 */
[----:B0-----:R-:W-:-:S06]  /*1b70*/  IMAD R15, R5, R4, RZ ;  /* 0x00000004050f7224 */ /* 0x001fcc00078e02ff */
[----:B------:R-:W-:Y:S06]  /*1b80*/  @!P0 BRA `(.L_x_18) ;  /* 0x00000000003c8947 */ /* 0x000fec0003800000 */
[----:B------:R-:W0:Y:S01]  /*1b90*/  LDC.64 R12, c[0x0][0x390] ;  /* 0x0000e400ff0c7b82 */ /* 0x000e220000000a00 */
[----:B------:R-:W-:Y:S01]  /*1ba0*/  LOP3.LUT R3, R7, 0x7ffffffc, RZ, 0xc0, !PT ;  /* 0x7ffffffc07037812 */ /* 0x000fe200078ec0ff */
[----:B------:R-:W-:-:S06]  /*1bb0*/  UMOV UR4, URZ ;  /* 0x000000ff00047c82 */ /* 0x000fcc0008000000 */
.L_x_19:
[----:B-1----:R-:W-:Y:S01]  /*1bc0*/  IMAD R5, R15, UR4, R2 ;  /* 0x000000040f057c24 */ /* 0x002fe2000f8e0202 */
[----:B------:R-:W-:-:S03]  /*1bd0*/  UIADD3 UR4, UPT, UPT, UR4, 0x4, URZ ;  /* 0x0000000404047890 */ /* 0x000fc6000fffe0ff */
[----:B0-----:R-:W-:-:S03]  /*1be0*/  IMAD.WIDE R4, R5, 0x8, R12 ;  /* 0x0000000805047825 */ /* 0x001fc600078e020c */
[----:B------:R-:W-:Y:S02]  /*1bf0*/  ISETP.NE.AND P0, PT, R3, UR4, PT ;  /* 0x0000000403007c0c */ /* 0x000fe4000bf05270 */
[----:B------:R1:W-:Y:S01]  /*1c00*/  STG.E.64 desc[UR14][R4.64], RZ ;  /* 0x000000ff04007986 */ /* 0x0003e2000c101b0e */
[----:B------:R-:W-:-:S05]  /*1c10*/  IMAD.WIDE R8, R15, 0x8, R4 ;  /* 0x000000080f087825 */ /* 0x000fca00078e0204 */
[----:B------:R1:W-:Y:S01]  /*1c20*/  STG.E.64 desc[UR14][R8.64], RZ ;  /* 0x000000ff08007986 */ /* 0x0003e2000c101b0e */
[----:B------:R-:W-:-:S05]  /*1c30*/  IMAD.WIDE R10, R15, 0x8, R8 ;  /* 0x000000080f0a7825 */ /* 0x000fca00078e0208 */
[----:B------:R1:W-:Y:S01]  /*1c40*/  STG.E.64 desc[UR14][R10.64], RZ ;  /* 0x000000ff0a007986 */ /* 0x0003e2000c101b0e */
[----:B------:R-:W-:-:S05]  /*1c50*/  IMAD.WIDE R16, R15, 0x8, R10 ;  /* 0x000000080f107825 */ /* 0x000fca00078e020a */
[----:B------:R1:W-:Y:S01]  /*1c60*/  STG.E.64 desc[UR14][R16.64], RZ ;  /* 0x000000ff10007986 */ /* 0x0003e2000c101b0e */
[----:B------:R-:W-:Y:S05]  /*1c70*/  @P0 BRA `(.L_x_19) ;  /* 0xfffffffc00d00947 */ /* 0x000fea000383ffff */
.L_x_18:
[----:B------:R-:W-:Y:S05]  /*1c80*/  @!P1 EXIT ;  /* 0x000000000000994d */ /* 0x000fea0003800000 */
[----:B------:R-:W-:Y:S02]  /*1c90*/  ISETP.NE.AND P0, PT, R0, 0x1, PT ;  /* 0x000000010000780c */ /* 0x000fe40003f05270 */
[----:B------:R-:W-:-:S04]  /*1ca0*/  LOP3.LUT R7, R7, 0x1, RZ, 0xc0, !PT ;  /* 0x0000000107077812 */ /* 0x000fc800078ec0ff */
[----:B------:R-:W-:-:S07]  /*1cb0*/  ISETP.NE.U32.AND P1, PT, R7, 0x1, PT ;  /* 0x000000010700780c */ /* 0x000fce0003f25070 */
[----:B------:R-:W-:Y:S06]  /*1cc0*/  @!P0 BRA `(.L_x_20) ;  /* 0x00000000001c8947 */ /* 0x000fec0003800000 */
[----:B-1----:R-:W0:Y:S01]  /*1cd0*/  LDC.64 R4, c[0x0][0x390] ;  /* 0x0000e400ff047b82 */ /* 0x002e220000000a00 */
[----:B------:R-:W-:Y:S02]  /*1ce0*/  IMAD R7, R15, R3, R2 ;  /* 0x000000030f077224 */ /* 0x000fe400078e0202 */
[----:B------:R-:W-:Y:S02]  /*1cf0*/  VIADD R3, R3, 0x2 ;  /* 0x0000000203037836 */ /* 0x000fe40000000000 */
[----:B0-----:R-:W-:-:S05]  /*1d00*/  IMAD.WIDE R4, R7, 0x8, R4 ;  /* 0x0000000807047825 */ /* 0x001fca00078e0204 */
[----:B------:R0:W-:Y:S01]  /*1d10*/  STG.E.64 desc[UR14][R4.64], RZ ;  /* 0x000000ff04007986 */ /* 0x0001e2000c101b0e */
[----:B------:R-:W-:-:S05]  /*1d20*/  IMAD.WIDE R6, R15, 0x8, R4 ;  /* 0x000000080f067825 */ /* 0x000fca00078e0204 */
[----:B------:R0:W-:Y:S02]  /*1d30*/  STG.E.64 desc[UR14][R6.64], RZ ;  /* 0x000000ff06007986 */ /* 0x0001e4000c101b0e */
.L_x_20:
[----:B------:R-:W-:Y:S05]  /*1d40*/  @P1 EXIT ;  /* 0x000000000000194d */ /* 0x000fea0003800000 */
[----:B01----:R-:W0:Y:S01]  /*1d50*/  LDC.64 R4, c[0x0][0x390] ;  /* 0x0000e400ff047b82 */ /* 0x003e220000000a00 */
[----:B------:R-:W-:-:S04]  /*1d60*/  IMAD R3, R15, R3, R2 ;  /* 0x000000030f037224 */ /* 0x000fc800078e0202 */
[----:B0-----:R-:W-:-:S05]  /*1d70*/  IMAD.WIDE R2, R3, 0x8, R4 ;  /* 0x0000000803027825 */ /* 0x001fca00078e0204 */
[----:B------:R-:W-:Y:S01]  /*1d80*/  STG.E.64 desc[UR14][R2.64], RZ ;  /* 0x000000ff02007986 */ /* 0x000fe2000c101b0e */
[----:B------:R-:W-:Y:S05]  /*1d90*/  EXIT ;  /* 0x000000000000794d */ /* 0x000fea0003800000 */
.L_x_7:
[----:B------:R-:W0:Y:S01]  /*1da0*/  LDC.64 R4, c[0x0][0x398] ;  /* 0x0000e600ff047b82 */ /* 0x000e220000000a00 */
[C---:B------:R-:W-:Y:S02]  /*1db0*/  ISETP.GE.U32.AND P0, PT, R7.reuse, 0x4, PT ;  /* 0x000000040700780c */ /* 0x040fe40003f06070 */
[----:B------:R-:W-:Y:S02]  /*1dc0*/  LOP3.LUT R0, R7, 0x3, RZ, 0xc0, !PT ;  /* 0x0000000307007812 */ /* 0x000fe400078ec0ff */
[----:B------:R-:W-:Y:S02]  /*1dd0*/  MOV R3, RZ ;  /* 0x000000ff00037202 */ /* 0x000fe40000000f00 */
[----:B------:R-:W-:Y:S01]  /*1de0*/  ISETP.NE.AND P1, PT, R0, RZ, PT ;  /* 0x000000ff0000720c */ /* 0x000fe20003f25270 */
[----:B0-----:R-:W-:-:S06]  /*1df0*/  IMAD R15, R5, R4, RZ ;  /* 0x00000004050f7224 */ /* 0x001fcc00078e02ff */
[----:B------:R-:W-:Y:S06]  /*1e00*/  @!P0 BRA `(.L_x_21) ;  /* 0x00000000003c8947 */ /* 0x000fec0003800000 */
[----:B------:R-:W0:Y:S01]  /*1e10*/  LDC.64 R12, c[0x0][0x390] ;  /* 0x0000e400ff0c7b82 */ /* 0x000e220000000a00 */
[----:B------:R-:W-:Y:S01]  /*1e20*/  LOP3.LUT R3, R7, 0x7ffffffc, RZ, 0xc0, !PT ;  /* 0x7ffffffc07037812 */ /* 0x000fe200078ec0ff */
[----:B------:R-:W-:-:S06]  /*1e30*/  UMOV UR4, URZ ;  /* 0x000000ff00047c82 */ /* 0x000fcc0008000000 */
.L_x_22:
        /* <DEDUP_REMOVED lines=12> */
.L_x_21:
        /* <DEDUP_REMOVED lines=12> */
.L_x_23:
[----:B------:R-:W-:Y:S05]  /*1fc0*/  @P1 EXIT ;  /* 0x000000000000194d */ /* 0x000fea0003800000 */
[----:B01----:R-:W0:Y:S01]  /*1fd0*/  LDC.64 R4, c[0x0][0x390] ;  /* 0x0000e400ff047b82 */ /* 0x003e220000000a00 */
[----:B------:R-:W-:-:S04]  /*1fe0*/  IMAD R3, R15, R3, R2 ;  /* 0x000000030f037224 */ /* 0x000fc800078e0202 */
[----:B0-----:R-:W-:-:S05]  /*1ff0*/  IMAD.WIDE R2, R3, 0x8, R4 ;  /* 0x0000000803027825 */ /* 0x001fca00078e0204 */
[----:B------:R-:W-:Y:S01]  /*2000*/  STG.E.64 desc[UR14][R2.64], RZ ;  /* 0x000000ff02007986 */ /* 0x000fe2000c101b0e */
[----:B------:R-:W-:Y:S05]  /*2010*/  EXIT ;  /* 0x000000000000794d */ /* 0x000fea0003800000 */
.L_x_6:
[----:B------:R-:W1:Y:S01]  /*2020*/  LDC.64 R4, c[0x0][0x398] ;  /* 0x0000e600ff047b82 */ /* 0x000e620000000a00 */
[C---:B------:R-:W-:Y:S01]  /*2030*/  ISETP.GE.U32.AND P0, PT, R7.reuse, 0x8, PT ;  /* 0x000000080700780c */ /* 0x040fe20003f06070 */
[----:B------:R-:W-:Y:S01]  /*2040*/  HFMA2 R0, -RZ, RZ, 0, 0 ;  /* 0x00000000ff007431 */ /* 0x000fe200000001ff */
[----:B------:R-:W-:-:S04]  /*2050*/  LOP3.LUT R6, R7, 0x7, RZ, 0xc0, !PT ;  /* 0x0000000707067812 */ /* 0x000fc800078ec0ff */
[----:B------:R-:W-:Y:S01]  /*2060*/  ISETP.NE.AND P1, PT, R6, RZ, PT ;  /* 0x000000ff0600720c */ /* 0x000fe20003f25270 */
[----:B-1----:R-:W-:-:S06]  /*2070*/  IMAD R3, R5, R4, RZ ;  /* 0x0000000405037224 */ /* 0x002fcc00078e02ff */
[----:B------:R-:W-:Y:S06]  /*2080*/  @!P0 BRA `(.L_x_24) ;  /* 0x00000000005c8947 */ /* 0x000fec0003800000 */
[----:B------:R-:W1:Y:S01]  /*2090*/  LDC.64 R4, c[0x0][0x390] ;  /* 0x0000e400ff047b82 */ /* 0x000e620000000a00 */
[----:B------:R-:W-:Y:S01]  /*20a0*/  LOP3.LUT R0, R7, 0x7ffffff8, RZ, 0xc0, !PT ;  /* 0x7ffffff807007812 */ /* 0x000fe200078ec0ff */
[----:B------:R-:W-:-:S06]  /*20b0*/  UMOV UR4, URZ ;  /* 0x000000ff00047c82 */ /* 0x000fcc0008000000 */
.L_x_25:
[----:B---3--:R-:W-:Y:S01]  /*20c0*/  IMAD R9, R3, UR4, R2 ;  /* 0x0000000403097c24 */ /* 0x008fe2000f8e0202 */
[----:B------:R-:W-:-:S03]  /*20d0*/  UIADD3 UR4, UPT, UPT, UR4, 0x8, URZ ;  /* 0x0000000804047890 */ /* 0x000fc6000fffe0ff */
[----:B-1----:R-:W-:-:S03]  /*20e0*/  IMAD.WIDE R8, R9, 0x8, R4 ;  /* 0x0000000809087825 */ /* 0x002fc600078e0204 */
[----:B------:R-:W-:Y:S02]  /*20f0*/  ISETP.NE.AND P0, PT, R0, UR4, PT ;  /* 0x0000000400007c0c */ /* 0x000fe4000bf05270 */
[----:B------:R3:W-:Y:S01]  /*2100*/  STG.E.64 desc[UR14][R8.64], RZ ;  /* 0x000000ff08007986 */ /* 0x0007e2000c101b0e */
[----:B0-2---:R-:W-:-:S05]  /*2110*/  IMAD.WIDE R10, R3, 0x8, R8 ;  /* 0x00000008030a7825 */ /* 0x005fca00078e0208 */
[----:B------:R3:W-:Y:S01]  /*2120*/  STG.E.64 desc[UR14][R10.64], RZ ;  /* 0x000000ff0a007986 */ /* 0x0007e2000c101b0e */
[----:B------:R-:W-:-:S05]  /*2130*/  IMAD.WIDE R12, R3, 0x8, R10 ;  /* 0x00000008030c7825 */ /* 0x000fca00078e020a */
        /* <DEDUP_REMOVED lines=12> */
.L_x_24:
[----:B------:R-:W-:Y:S05]  /*2200*/  @!P1 EXIT ;  /* 0x000000000000994d */ /* 0x000fea0003800000 */
[----:B------:R-:W-:Y:S02]  /*2210*/  ISETP.GE.U32.AND P0, PT, R6, 0x4, PT ;  /* 0x000000040600780c */ /* 0x000fe40003f06070 */
[----:B--23--:R-:W-:-:S04]  /*2220*/  LOP3.LUT R14, R7, 0x3, RZ, 0xc0, !PT ;  /* 0x00000003070e7812 */ /* 0x00cfc800078ec0ff */
[----:B------:R-:W-:-:S07]  /*2230*/  ISETP.NE.AND P1, PT, R14, RZ, PT ;  /* 0x000000ff0e00720c */ /* 0x000fce0003f25270 */
[----:B------:R-:W-:Y:S06]  /*2240*/  @!P0 BRA `(.L_x_26) ;  /* 0x00000000002c8947 */ /* 0x000fec0003800000 */
[----:B------:R-:W1:Y:S01]  /*2250*/  LDC.64 R4, c[0x0][0x390] ;  /* 0x0000e400ff047b82 */ /* 0x000e620000000a00 */
[----:B------:R-:W-:Y:S02]  /*2260*/  IMAD R9, R3, R0, R2 ;  /* 0x0000000003097224 */ /* 0x000fe400078e0202 */
[----:B------:R-:W-:Y:S02]  /*2270*/  VIADD R0, R0, 0x4 ;  /* 0x0000000400007836 */ /* 0x000fe40000000000 */
[----:B-1----:R-:W-:-:S05]  /*2280*/  IMAD.WIDE R4, R9, 0x8, R4 ;  /* 0x0000000809047825 */ /* 0x002fca00078e0204 */
[----:B------:R1:W-:Y:S01]  /*2290*/  STG.E.64 desc[UR14][R4.64], RZ ;  /* 0x000000ff04007986 */ /* 0x0003e2000c101b0e */
[----:B------:R-:W-:-:S05]  /*22a0*/  IMAD.WIDE R8, R3, 0x8, R4 ;  /* 0x0000000803087825 */ /* 0x000fca00078e0204 */
[----:B------:R1:W-:Y:S01]  /*22b0*/  STG.E.64 desc[UR14][R8.64], RZ ;  /* 0x000000ff08007986 */ /* 0x0003e2000c101b0e */
[----:B0-----:R-:W-:-:S05]  /*22c0*/  IMAD.WIDE R10, R3, 0x8, R8 ;  /* 0x00000008030a7825 */ /* 0x001fca00078e0208 */
[----:B------:R1:W-:Y:S01]  /*22d0*/  STG.E.64 desc[UR14][R10.64], RZ ;  /* 0x000000ff0a007986 */ /* 0x0003e2000c101b0e */
[----:B------:R-:W-:-:S05]  /*22e0*/  IMAD.WIDE R12, R3, 0x8, R10 ;  /* 0x00000008030c7825 */ /* 0x000fca00078e020a */
[----:B------:R1:W-:Y:S02]  /*22f0*/  STG.E.64 desc[UR14][R12.64], RZ ;  /* 0x000000ff0c007986 */ /* 0x0003e4000c101b0e */
.L_x_26:
[----:B------:R-:W-:Y:S05]  /*2300*/  @!P1 EXIT ;  /* 0x000000000000994d */ /* 0x000fea0003800000 */
[----:B------:R-:W-:Y:S02]  /*2310*/  ISETP.NE.AND P0, PT, R14, 0x1, PT ;  /* 0x000000010e00780c */ /* 0x000fe40003f05270 */
[----:B------:R-:W-:-:S04]  /*2320*/  LOP3.LUT R7, R7, 0x1, RZ, 0xc0, !PT ;  /* 0x0000000107077812 */ /* 0x000fc800078ec0ff */
[----:B------:R-:W-:-:S07]  /*2330*/  ISETP.NE.U32.AND P1, PT, R7, 0x1, PT ;  /* 0x000000010700780c */ /* 0x000fce0003f25070 */
[----:B------:R-:W-:Y:S06]  /*2340*/  @!P0 BRA `(.L_x_27) ;  /* 0x00000000001c8947 */ /* 0x000fec0003800000 */
[----:B-1----:R-:W1:Y:S01]  /*2350*/  LDC.64 R4, c[0x0][0x390] ;  /* 0x0000e400ff047b82 */ /* 0x002e620000000a00 */
[----:B------:R-:W-:Y:S01]  /*2360*/  IMAD R7, R3, R0, R2 ;  /* 0x0000000003077224 */ /* 0x000fe200078e0202 */
[----:B------:R-:W-:-:S03]  /*2370*/  IADD3 R0, PT, PT, R0, 0x2, RZ ;  /* 0x0000000200007810 */ /* 0x000fc60007ffe0ff */
[----:B-1----:R-:W-:-:S05]  /*2380*/  IMAD.WIDE R4, R7, 0x8, R4 ;  /* 0x0000000807047825 */ /* 0x002fca00078e0204 */
[----:B------:R2:W-:Y:S01]  /*2390*/  STG.E.64 desc[UR14][R4.64], RZ ;  /* 0x000000ff04007986 */ /* 0x0005e2000c101b0e */
[----:B------:R-:W-:-:S05]  /*23a0*/  IMAD.WIDE R6, R3, 0x8, R4 ;  /* 0x0000000803067825 */ /* 0x000fca00078e0204 */
[----:B------:R2:W-:Y:S02]  /*23b0*/  STG.E.64 desc[UR14][R6.64], RZ ;  /* 0x000000ff06007986 */ /* 0x0005e4000c101b0e */
.L_x_27:
[----:B------:R-:W-:Y:S05]  /*23c0*/  @P1 EXIT ;  /* 0x000000000000194d */ /* 0x000fea0003800000 */
[----:B-12---:R-:W1:Y:S01]  /*23d0*/  LDC.64 R4, c[0x0][0x390] ;  /* 0x0000e400ff047b82 */ /* 0x006e620000000a00 */
[----:B------:R-:W-:-:S04]  /*23e0*/  IMAD R3, R3, R0, R2 ;  /* 0x0000000003037224 */ /* 0x000fc800078e0202 */
[----:B-1----:R-:W-:-:S05]  /*23f0*/  IMAD.WIDE R2, R3, 0x8, R4 ;  /* 0x0000000803027825 */ /* 0x002fca00078e0204 */
[----:B------:R-:W-:Y:S01]  /*2400*/  STG.E.64 desc[UR14][R2.64], RZ ;  /* 0x000000ff02007986 */ /* 0x000fe2000c101b0e */
[----:B------:R-:W-:Y:S05]  /*2410*/  EXIT ;  /* 0x000000000000794d */ /* 0x000fea0003800000 */
.L_x_28:
[----:B------:R-:W-:-:S00]  /*2420*/  BRA `(.L_x_28) ;  /* 0xfffffffc00fc7947 */ /* 0x000fc0000383ffff */
[----:B------:R-:W-:-:S00]  /*2430*/  NOP ;  /* 0x0000000000007918 */ /* 0x000fc00000000000 */
        /* <DEDUP_REMOVED lines=12> */
.L_x_29:


//--------------------- .nv.shared._Z7dkernelPlS_S_iiiiii --------------------------
	.section	.nv.shared._Z7dkernelPlS_S_iiiiii,"aw",@nobits
	.sectionflags	@""
	.align	16
	.zero		1024


//--------------------- .nv.shared.reserved.0     --------------------------
	.section	.nv.shared.reserved.0,"aw",@nobits
	.weak		__nv_reservedSMEM_offset_0_alias
	.size		__nv_reservedSMEM_offset_0_alias, 0, 64
	.other		__nv_reservedSMEM_offset_0_alias,@"STO_CUDA_RESERVED_SHARED STV_DEFAULT"
__nv_reservedSMEM_offset_0_alias:
	.zero		0
	.zero		64


//--------------------- .nv.constant0._Z7dkernelPlS_S_iiiiii --------------------------
	.section	.nv.constant0._Z7dkernelPlS_S_iiiiii,"a",@progbits
	.sectionflags	@""
	.align	4
.nv.constant0._Z7dkernelPlS_S_iiiiii:
	.zero		944


//--------------------- SYMBOLS --------------------------

	.type		.nv.reservedSmem.offset0,@object
	.size		.nv.reservedSmem.offset0,0x4
	.type		.nv.reservedSmem.cap,@object
	.size		.nv.reservedSmem.cap,0x4
